//
// Generated by NVIDIA NVVM Compiler
//
// Compiler Build ID: CL-36424714
// Cuda compilation tools, release 13.0, V13.0.88
// Based on NVVM 20.0.0
//

.version 9.0
.target sm_100
.address_size 64

	// .globl	_Z14CreateTexturesPKfS0_S0_PfS1_S1_5uint26float2ff
.global .align 4 .b8 __cudart_i2opi_f[24] = {65, 144, 67, 60, 153, 149, 98, 219, 192, 221, 52, 245, 209, 87, 39, 252, 41, 21, 68, 78, 110, 131, 249, 162};

.visible .entry _Z14CreateTexturesPKfS0_S0_PfS1_S1_5uint26float2ff(
	.param .u64 .ptr .align 1 _Z14CreateTexturesPKfS0_S0_PfS1_S1_5uint26float2ff_param_0,
	.param .u64 .ptr .align 1 _Z14CreateTexturesPKfS0_S0_PfS1_S1_5uint26float2ff_param_1,
	.param .u64 .ptr .align 1 _Z14CreateTexturesPKfS0_S0_PfS1_S1_5uint26float2ff_param_2,
	.param .u64 .ptr .align 1 _Z14CreateTexturesPKfS0_S0_PfS1_S1_5uint26float2ff_param_3,
	.param .u64 .ptr .align 1 _Z14CreateTexturesPKfS0_S0_PfS1_S1_5uint26float2ff_param_4,
	.param .u64 .ptr .align 1 _Z14CreateTexturesPKfS0_S0_PfS1_S1_5uint26float2ff_param_5,
	.param .align 8 .b8 _Z14CreateTexturesPKfS0_S0_PfS1_S1_5uint26float2ff_param_6[8],
	.param .align 8 .b8 _Z14CreateTexturesPKfS0_S0_PfS1_S1_5uint26float2ff_param_7[8],
	.param .f32 _Z14CreateTexturesPKfS0_S0_PfS1_S1_5uint26float2ff_param_8,
	.param .f32 _Z14CreateTexturesPKfS0_S0_PfS1_S1_5uint26float2ff_param_9
)
{
	.reg .pred 	%p<5>;
	.reg .b32 	%r<31>;
	.reg .b32 	%f<59>;
	.reg .b64 	%rd<37>;

	ld.param.u64 	%rd1, [_Z14CreateTexturesPKfS0_S0_PfS1_S1_5uint26float2ff_param_0];
	ld.param.u64 	%rd2, [_Z14CreateTexturesPKfS0_S0_PfS1_S1_5uint26float2ff_param_1];
	ld.param.u64 	%rd3, [_Z14CreateTexturesPKfS0_S0_PfS1_S1_5uint26float2ff_param_2];
	ld.param.u64 	%rd4, [_Z14CreateTexturesPKfS0_S0_PfS1_S1_5uint26float2ff_param_3];
	ld.param.u64 	%rd5, [_Z14CreateTexturesPKfS0_S0_PfS1_S1_5uint26float2ff_param_4];
	ld.param.u64 	%rd6, [_Z14CreateTexturesPKfS0_S0_PfS1_S1_5uint26float2ff_param_5];
	ld.param.v2.u32 	{%r1, %r2}, [_Z14CreateTexturesPKfS0_S0_PfS1_S1_5uint26float2ff_param_6];
	ld.param.v2.f32 	{%f1, %f2}, [_Z14CreateTexturesPKfS0_S0_PfS1_S1_5uint26float2ff_param_7];
	ld.param.f32 	%f3, [_Z14CreateTexturesPKfS0_S0_PfS1_S1_5uint26float2ff_param_8];
	cvta.to.global.u64 	%rd7, %rd6;
	cvta.to.global.u64 	%rd8, %rd5;
	cvta.to.global.u64 	%rd9, %rd1;
	cvta.to.global.u64 	%rd10, %rd3;
	cvta.to.global.u64 	%rd11, %rd4;
	cvta.to.global.u64 	%rd12, %rd2;
	mov.u32 	%r3, %ctaid.x;
	mov.u32 	%r4, %ntid.x;
	mov.u32 	%r5, %tid.x;
	mad.lo.s32 	%r6, %r3, %r4, %r5;
	mov.u32 	%r7, %ctaid.y;
	mov.u32 	%r8, %ntid.y;
	mov.u32 	%r9, %tid.y;
	mad.lo.s32 	%r10, %r7, %r8, %r9;
	mul.lo.s32 	%r11, %r1, %r10;
	add.s32 	%r12, %r11, %r6;
	shl.b32 	%r13, %r11, 2;
	shl.b32 	%r14, %r6, 2;
	add.s32 	%r15, %r13, %r14;
	mul.wide.s32 	%rd13, %r12, 4;
	add.s64 	%rd14, %rd12, %rd13;
	ld.global.f32 	%f4, [%rd14];
	mul.f32 	%f5, %f3, %f4;
	mul.wide.s32 	%rd15, %r15, 4;
	add.s64 	%rd16, %rd11, %rd15;
	st.global.f32 	[%rd16], %f5;
	add.s64 	%rd17, %rd10, %rd13;
	ld.global.f32 	%f6, [%rd17];
	mul.f32 	%f7, %f3, %f6;
	st.global.f32 	[%rd16+4], %f7;
	add.s64 	%rd18, %rd9, %rd13;
	ld.global.f32 	%f8, [%rd18];
	st.global.f32 	[%rd16+8], %f8;
	mov.b32 	%r16, 1065353216;
	st.global.u32 	[%rd16+12], %r16;
	setp.gt.s32 	%p1, %r6, 0;
	selp.b32 	%r17, %r6, %r1, %p1;
	add.s32 	%r18, %r17, %r11;
	add.s32 	%r19, %r1, -1;
	setp.lt.u32 	%p2, %r6, %r19;
	add.s32 	%r20, %r6, 1;
	selp.b32 	%r21, %r20, 0, %p2;
	setp.eq.s32 	%p3, %r10, 0;
	selp.b32 	%r22, %r2, %r10, %p3;
	add.s32 	%r23, %r22, -1;
	add.s32 	%r24, %r2, -1;
	setp.lt.u32 	%p4, %r10, %r24;
	add.s32 	%r25, %r10, 1;
	selp.b32 	%r26, %r25, 0, %p4;
	add.s32 	%r27, %r21, %r11;
	mul.wide.u32 	%rd19, %r27, 4;
	add.s64 	%rd20, %rd12, %rd19;
	ld.global.f32 	%f9, [%rd20];
	add.f32 	%f10, %f1, %f9;
	add.s32 	%r28, %r18, -1;
	mul.wide.u32 	%rd21, %r28, 4;
	add.s64 	%rd22, %rd12, %rd21;
	ld.global.f32 	%f11, [%rd22];
	sub.f32 	%f12, %f10, %f11;
	mad.lo.s32 	%r29, %r26, %r1, %r6;
	mul.wide.u32 	%rd23, %r29, 4;
	add.s64 	%rd24, %rd10, %rd23;
	ld.global.f32 	%f13, [%rd24];
	add.f32 	%f14, %f2, %f13;
	mad.lo.s32 	%r30, %r23, %r1, %r6;
	mul.wide.u32 	%rd25, %r30, 4;
	add.s64 	%rd26, %rd10, %rd25;
	ld.global.f32 	%f15, [%rd26];
	sub.f32 	%f16, %f14, %f15;
	add.s64 	%rd27, %rd9, %rd19;
	ld.global.f32 	%f17, [%rd27];
	add.s64 	%rd28, %rd9, %rd21;
	ld.global.f32 	%f18, [%rd28];
	sub.f32 	%f19, %f17, %f18;
	add.s64 	%rd29, %rd9, %rd23;
	ld.global.f32 	%f20, [%rd29];
	add.s64 	%rd30, %rd9, %rd25;
	ld.global.f32 	%f21, [%rd30];
	sub.f32 	%f22, %f20, %f21;
	div.rn.f32 	%f23, %f19, %f12;
	div.rn.f32 	%f24, %f22, %f16;
	mul.f32 	%f25, %f24, 0f00000000;
	sub.f32 	%f26, %f25, %f23;
	mul.f32 	%f27, %f23, 0f00000000;
	sub.f32 	%f28, %f27, %f24;
	mul.f32 	%f29, %f26, %f26;
	fma.rn.f32 	%f30, %f28, %f28, %f29;
	add.f32 	%f31, %f30, 0f3F800000;
	rsqrt.approx.f32 	%f32, %f31;
	mul.f32 	%f33, %f32, %f26;
	mul.f32 	%f34, %f32, %f28;
	add.s64 	%rd31, %rd8, %rd15;
	st.global.f32 	[%rd31], %f33;
	st.global.f32 	[%rd31+4], %f34;
	st.global.f32 	[%rd31+8], %f32;
	add.s64 	%rd32, %rd12, %rd23;
	ld.global.f32 	%f35, [%rd32];
	add.s64 	%rd33, %rd12, %rd25;
	ld.global.f32 	%f36, [%rd33];
	sub.f32 	%f37, %f35, %f36;
	div.rn.f32 	%f38, %f37, %f16;
	ld.global.f32 	%f39, [%rd24];
	ld.global.f32 	%f40, [%rd26];
	sub.f32 	%f41, %f39, %f40;
	div.rn.f32 	%f42, %f41, %f16;
	add.s64 	%rd34, %rd10, %rd19;
	ld.global.f32 	%f43, [%rd34];
	add.s64 	%rd35, %rd10, %rd21;
	ld.global.f32 	%f44, [%rd35];
	sub.f32 	%f45, %f43, %f44;
	div.rn.f32 	%f46, %f45, %f12;
	ld.global.f32 	%f47, [%rd20];
	ld.global.f32 	%f48, [%rd22];
	sub.f32 	%f49, %f47, %f48;
	div.rn.f32 	%f50, %f49, %f12;
	fma.rn.f32 	%f51, %f3, %f50, 0f3F800000;
	fma.rn.f32 	%f52, %f3, %f42, 0f3F800000;
	mul.f32 	%f53, %f3, %f38;
	mul.f32 	%f54, %f3, %f46;
	mul.f32 	%f55, %f52, %f51;
	mul.f32 	%f56, %f53, %f54;
	sub.f32 	%f57, %f56, %f55;
	add.f32 	%f58, %f57, 0f3F800000;
	st.global.f32 	[%rd31+12], %f58;
	add.s64 	%rd36, %rd7, %rd13;
	st.global.f32 	[%rd36], %f58;
	ret;

}
	// .globl	_Z12ProcessWaterPKfS0_PfS1_S1_f5uint2S2_6float2
.visible .entry _Z12ProcessWaterPKfS0_PfS1_S1_f5uint2S2_6float2(
	.param .u64 .ptr .align 1 _Z12ProcessWaterPKfS0_PfS1_S1_f5uint2S2_6float2_param_0,
	.param .u64 .ptr .align 1 _Z12ProcessWaterPKfS0_PfS1_S1_f5uint2S2_6float2_param_1,
	.param .u64 .ptr .align 1 _Z12ProcessWaterPKfS0_PfS1_S1_f5uint2S2_6float2_param_2,
	.param .u64 .ptr .align 1 _Z12ProcessWaterPKfS0_PfS1_S1_f5uint2S2_6float2_param_3,
	.param .u64 .ptr .align 1 _Z12ProcessWaterPKfS0_PfS1_S1_f5uint2S2_6float2_param_4,
	.param .f32 _Z12ProcessWaterPKfS0_PfS1_S1_f5uint2S2_6float2_param_5,
	.param .align 8 .b8 _Z12ProcessWaterPKfS0_PfS1_S1_f5uint2S2_6float2_param_6[8],
	.param .align 8 .b8 _Z12ProcessWaterPKfS0_PfS1_S1_f5uint2S2_6float2_param_7[8],
	.param .align 8 .b8 _Z12ProcessWaterPKfS0_PfS1_S1_f5uint2S2_6float2_param_8[8]
)
{
	.local .align 4 .b8 	__local_depot1[28];
	.reg .b64 	%SP;
	.reg .b64 	%SPL;
	.reg .pred 	%p<21>;
	.reg .b32 	%r<109>;
	.reg .b32 	%f<91>;
	.reg .b64 	%rd<65>;
	.reg .b64 	%fd<5>;

	mov.u64 	%SPL, __local_depot1;
	ld.param.u64 	%rd19, [_Z12ProcessWaterPKfS0_PfS1_S1_f5uint2S2_6float2_param_1];
	ld.param.u64 	%rd21, [_Z12ProcessWaterPKfS0_PfS1_S1_f5uint2S2_6float2_param_3];
	ld.param.u64 	%rd22, [_Z12ProcessWaterPKfS0_PfS1_S1_f5uint2S2_6float2_param_4];
	ld.param.f32 	%f20, [_Z12ProcessWaterPKfS0_PfS1_S1_f5uint2S2_6float2_param_5];
	ld.param.v2.u32 	{%r33, %r34}, [_Z12ProcessWaterPKfS0_PfS1_S1_f5uint2S2_6float2_param_6];
	ld.param.v2.u32 	{%r35, %r36}, [_Z12ProcessWaterPKfS0_PfS1_S1_f5uint2S2_6float2_param_7];
	ld.param.v2.f32 	{%f21, %f22}, [_Z12ProcessWaterPKfS0_PfS1_S1_f5uint2S2_6float2_param_8];
	cvta.to.global.u64 	%rd1, %rd21;
	cvta.to.global.u64 	%rd2, %rd22;
	add.u64 	%rd3, %SPL, 0;
	mov.u32 	%r38, %ctaid.x;
	mov.u32 	%r39, %ntid.x;
	mov.u32 	%r40, %tid.x;
	mad.lo.s32 	%r2, %r38, %r39, %r40;
	mov.u32 	%r41, %ctaid.y;
	mov.u32 	%r42, %ntid.y;
	mov.u32 	%r43, %tid.y;
	mad.lo.s32 	%r44, %r41, %r42, %r43;
	setp.ge.u32 	%p1, %r2, %r35;
	setp.ge.u32 	%p2, %r44, %r36;
	or.pred  	%p3, %p1, %p2;
	@%p3 bra 	$L__BB1_20;
	ld.param.u64 	%rd57, [_Z12ProcessWaterPKfS0_PfS1_S1_f5uint2S2_6float2_param_0];
	cvta.to.global.u64 	%rd24, %rd57;
	cvta.to.global.u64 	%rd25, %rd19;
	shl.b32 	%r4, %r44, 1;
	mad.lo.s32 	%r45, %r4, %r33, %r4;
	shl.b32 	%r5, %r2, 1;
	add.s32 	%r46, %r45, %r5;
	mul.wide.s32 	%rd26, %r46, 4;
	add.s64 	%rd27, %rd24, %rd26;
	ld.global.f32 	%f1, [%rd27];
	ld.global.f32 	%f2, [%rd27+4];
	sub.s32 	%r47, %r34, %r44;
	mad.lo.s32 	%r48, %r47, %r33, %r47;
	shl.b32 	%r49, %r48, 1;
	sub.s32 	%r50, %r33, %r2;
	shl.b32 	%r51, %r50, 1;
	add.s32 	%r52, %r49, %r51;
	mul.wide.s32 	%rd28, %r52, 4;
	add.s64 	%rd29, %rd24, %rd28;
	ld.global.f32 	%f3, [%rd29];
	ld.global.f32 	%f4, [%rd29+4];
	shr.u32 	%r53, %r33, 1;
	shr.u32 	%r54, %r34, 1;
	cvt.rn.f32.s32 	%f23, %r2;
	cvt.rn.f32.u32 	%f24, %r53;
	sub.f32 	%f25, %f23, %f24;
	cvt.rn.f32.u32 	%f26, %r44;
	cvt.rn.f32.u32 	%f27, %r54;
	sub.f32 	%f28, %f26, %f27;
	mul.f32 	%f29, %f25, 0f40C90FDB;
	div.rn.f32 	%f5, %f29, %f21;
	mul.f32 	%f30, %f28, 0f40C90FDB;
	div.rn.f32 	%f6, %f30, %f22;
	mad.lo.s32 	%r55, %r33, %r44, %r2;
	mul.wide.u32 	%rd30, %r55, 4;
	add.s64 	%rd31, %rd25, %rd30;
	ld.global.f32 	%f31, [%rd31];
	mul.f32 	%f7, %f20, %f31;
	mul.f32 	%f32, %f7, 0f3F22F983;
	cvt.rni.s32.f32 	%r108, %f32;
	cvt.rn.f32.s32 	%f33, %r108;
	fma.rn.f32 	%f34, %f33, 0fBFC90FDA, %f7;
	fma.rn.f32 	%f35, %f33, 0fB3A22168, %f34;
	fma.rn.f32 	%f90, %f33, 0fA7C234C5, %f35;
	abs.f32 	%f9, %f7;
	setp.ltu.f32 	%p4, %f9, 0f47CE4780;
	mov.u32 	%r104, %r108;
	mov.f32 	%f89, %f90;
	@%p4 bra 	$L__BB1_9;
	setp.neu.f32 	%p5, %f9, 0f7F800000;
	@%p5 bra 	$L__BB1_4;
	mov.f32 	%f38, 0f00000000;
	mul.rn.f32 	%f89, %f7, %f38;
	mov.b32 	%r104, 0;
	bra.uni 	$L__BB1_9;
$L__BB1_4:
	mov.b32 	%r7, %f7;
	mov.b64 	%rd61, 0;
	mov.b32 	%r101, 0;
	mov.u64 	%rd59, __cudart_i2opi_f;
	shl.b32 	%r58, %r7, 8;
	or.b32  	%r59, %r58, -2147483648;
	mov.u64 	%rd60, %rd3;
$L__BB1_5:
	.pragma "nounroll";
	ld.global.nc.u32 	%r57, [%rd59];
	mad.wide.u32 	%rd34, %r57, %r59, %rd61;
	shr.u64 	%rd61, %rd34, 32;
	st.local.u32 	[%rd60], %rd34;
	add.s32 	%r101, %r101, 1;
	add.s64 	%rd60, %rd60, 4;
	add.s64 	%rd59, %rd59, 4;
	setp.ne.s32 	%p6, %r101, 6;
	@%p6 bra 	$L__BB1_5;
	shr.u32 	%r60, %r7, 23;
	st.local.u32 	[%rd3+24], %rd61;
	and.b32  	%r10, %r60, 31;
	and.b32  	%r61, %r60, 224;
	add.s32 	%r62, %r61, -128;
	shr.u32 	%r63, %r62, 5;
	mul.wide.u32 	%rd35, %r63, 4;
	sub.s64 	%rd10, %rd3, %rd35;
	ld.local.u32 	%r102, [%rd10+24];
	ld.local.u32 	%r103, [%rd10+20];
	setp.eq.s32 	%p7, %r10, 0;
	@%p7 bra 	$L__BB1_8;
	shf.l.wrap.b32 	%r102, %r103, %r102, %r10;
	ld.local.u32 	%r64, [%rd10+16];
	shf.l.wrap.b32 	%r103, %r64, %r103, %r10;
$L__BB1_8:
	shr.u32 	%r65, %r102, 30;
	shf.l.wrap.b32 	%r66, %r103, %r102, 2;
	shl.b32 	%r67, %r103, 2;
	shr.u32 	%r68, %r66, 31;
	add.s32 	%r69, %r68, %r65;
	neg.s32 	%r70, %r69;
	setp.lt.s32 	%p8, %r7, 0;
	selp.b32 	%r104, %r70, %r69, %p8;
	xor.b32  	%r71, %r66, %r7;
	shr.s32 	%r72, %r66, 31;
	xor.b32  	%r73, %r72, %r66;
	xor.b32  	%r74, %r72, %r67;
	cvt.u64.u32 	%rd36, %r73;
	shl.b64 	%rd37, %rd36, 32;
	cvt.u64.u32 	%rd38, %r74;
	or.b64  	%rd39, %rd37, %rd38;
	cvt.rn.f64.s64 	%fd1, %rd39;
	mul.f64 	%fd2, %fd1, 0d3BF921FB54442D19;
	cvt.rn.f32.f64 	%f36, %fd2;
	neg.f32 	%f37, %f36;
	setp.lt.s32 	%p9, %r71, 0;
	selp.f32 	%f89, %f37, %f36, %p9;
$L__BB1_9:
	setp.ltu.f32 	%p10, %f9, 0f47CE4780;
	add.s32 	%r76, %r104, 1;
	mul.rn.f32 	%f39, %f89, %f89;
	and.b32  	%r77, %r104, 1;
	setp.eq.b32 	%p11, %r77, 1;
	selp.f32 	%f40, %f89, 0f3F800000, %p11;
	fma.rn.f32 	%f41, %f39, %f40, 0f00000000;
	fma.rn.f32 	%f42, %f39, 0f37CBAC00, 0fBAB607ED;
	selp.f32 	%f43, 0fB94D4153, %f42, %p11;
	selp.f32 	%f44, 0f3C0885E4, 0f3D2AAABB, %p11;
	fma.rn.f32 	%f45, %f43, %f39, %f44;
	selp.f32 	%f46, 0fBE2AAAA8, 0fBEFFFFFF, %p11;
	fma.rn.f32 	%f47, %f45, %f39, %f46;
	fma.rn.f32 	%f48, %f47, %f41, %f40;
	and.b32  	%r78, %r76, 2;
	setp.eq.s32 	%p12, %r78, 0;
	mov.f32 	%f49, 0f00000000;
	sub.f32 	%f50, %f49, %f48;
	selp.f32 	%f13, %f48, %f50, %p12;
	@%p10 bra 	$L__BB1_17;
	setp.neu.f32 	%p13, %f9, 0f7F800000;
	@%p13 bra 	$L__BB1_12;
	mov.f32 	%f53, 0f00000000;
	mul.rn.f32 	%f90, %f7, %f53;
	mov.b32 	%r108, 0;
	bra.uni 	$L__BB1_17;
$L__BB1_12:
	mov.b32 	%r19, %f7;
	shl.b32 	%r80, %r19, 8;
	or.b32  	%r20, %r80, -2147483648;
	mov.b64 	%rd64, 0;
	mov.b32 	%r105, 0;
	mov.u64 	%rd62, __cudart_i2opi_f;
	mov.u64 	%rd63, %rd3;
$L__BB1_13:
	.pragma "nounroll";
	ld.global.nc.u32 	%r81, [%rd62];
	mad.wide.u32 	%rd42, %r81, %r20, %rd64;
	shr.u64 	%rd64, %rd42, 32;
	st.local.u32 	[%rd63], %rd42;
	add.s32 	%r105, %r105, 1;
	add.s64 	%rd63, %rd63, 4;
	add.s64 	%rd62, %rd62, 4;
	setp.ne.s32 	%p14, %r105, 6;
	@%p14 bra 	$L__BB1_13;
	shr.u32 	%r82, %r19, 23;
	st.local.u32 	[%rd3+24], %rd64;
	and.b32  	%r23, %r82, 31;
	and.b32  	%r83, %r82, 224;
	add.s32 	%r84, %r83, -128;
	shr.u32 	%r85, %r84, 5;
	mul.wide.u32 	%rd43, %r85, 4;
	sub.s64 	%rd17, %rd3, %rd43;
	ld.local.u32 	%r106, [%rd17+24];
	ld.local.u32 	%r107, [%rd17+20];
	setp.eq.s32 	%p15, %r23, 0;
	@%p15 bra 	$L__BB1_16;
	shf.l.wrap.b32 	%r106, %r107, %r106, %r23;
	ld.local.u32 	%r86, [%rd17+16];
	shf.l.wrap.b32 	%r107, %r86, %r107, %r23;
$L__BB1_16:
	shr.u32 	%r87, %r106, 30;
	shf.l.wrap.b32 	%r88, %r107, %r106, 2;
	shl.b32 	%r89, %r107, 2;
	shr.u32 	%r90, %r88, 31;
	add.s32 	%r91, %r90, %r87;
	neg.s32 	%r92, %r91;
	setp.lt.s32 	%p16, %r19, 0;
	selp.b32 	%r108, %r92, %r91, %p16;
	xor.b32  	%r93, %r88, %r19;
	shr.s32 	%r94, %r88, 31;
	xor.b32  	%r95, %r94, %r88;
	xor.b32  	%r96, %r94, %r89;
	cvt.u64.u32 	%rd44, %r95;
	shl.b64 	%rd45, %rd44, 32;
	cvt.u64.u32 	%rd46, %r96;
	or.b64  	%rd47, %rd45, %rd46;
	cvt.rn.f64.s64 	%fd3, %rd47;
	mul.f64 	%fd4, %fd3, 0d3BF921FB54442D19;
	cvt.rn.f32.f64 	%f51, %fd4;
	neg.f32 	%f52, %f51;
	setp.lt.s32 	%p17, %r93, 0;
	selp.f32 	%f90, %f52, %f51, %p17;
$L__BB1_17:
	ld.param.u64 	%rd58, [_Z12ProcessWaterPKfS0_PfS1_S1_f5uint2S2_6float2_param_2];
	mul.rn.f32 	%f54, %f90, %f90;
	and.b32  	%r98, %r108, 1;
	setp.eq.b32 	%p18, %r98, 1;
	selp.f32 	%f55, 0f3F800000, %f90, %p18;
	fma.rn.f32 	%f56, %f54, %f55, 0f00000000;
	fma.rn.f32 	%f57, %f54, 0f37CBAC00, 0fBAB607ED;
	selp.f32 	%f58, %f57, 0fB94D4153, %p18;
	selp.f32 	%f59, 0f3D2AAABB, 0f3C0885E4, %p18;
	fma.rn.f32 	%f60, %f58, %f54, %f59;
	selp.f32 	%f61, 0fBEFFFFFF, 0fBE2AAAA8, %p18;
	fma.rn.f32 	%f62, %f60, %f54, %f61;
	fma.rn.f32 	%f63, %f62, %f56, %f55;
	and.b32  	%r99, %r108, 2;
	setp.eq.s32 	%p19, %r99, 0;
	mov.f32 	%f64, 0f00000000;
	sub.f32 	%f65, %f64, %f63;
	selp.f32 	%f66, %f63, %f65, %p19;
	mul.f32 	%f67, %f1, %f13;
	mul.f32 	%f68, %f2, %f66;
	sub.f32 	%f69, %f67, %f68;
	mul.f32 	%f70, %f1, %f66;
	fma.rn.f32 	%f71, %f2, %f13, %f70;
	mul.f32 	%f72, %f3, %f13;
	mul.f32 	%f73, %f4, %f66;
	sub.f32 	%f74, %f72, %f73;
	neg.f32 	%f75, %f4;
	mul.f32 	%f76, %f13, %f75;
	mul.f32 	%f77, %f3, %f66;
	sub.f32 	%f78, %f76, %f77;
	add.f32 	%f17, %f69, %f74;
	add.f32 	%f18, %f71, %f78;
	mad.lo.s32 	%r32, %r4, %r35, %r5;
	cvta.to.global.u64 	%rd48, %rd58;
	mul.wide.s32 	%rd49, %r32, 4;
	add.s64 	%rd50, %rd48, %rd49;
	st.global.f32 	[%rd50], %f17;
	st.global.f32 	[%rd50+4], %f18;
	mul.f32 	%f79, %f6, %f6;
	fma.rn.f32 	%f19, %f5, %f5, %f79;
	setp.leu.f32 	%p20, %f19, 0f00000000;
	@%p20 bra 	$L__BB1_19;
	sqrt.rn.f32 	%f80, %f19;
	rcp.rn.f32 	%f81, %f80;
	mul.f32 	%f82, %f5, %f81;
	mul.f32 	%f83, %f6, %f81;
	neg.f32 	%f84, %f18;
	mul.f32 	%f85, %f82, %f84;
	mul.f32 	%f86, %f17, %f82;
	mul.f32 	%f87, %f83, %f84;
	mul.f32 	%f88, %f17, %f83;
	add.s64 	%rd55, %rd1, %rd49;
	st.global.f32 	[%rd55], %f85;
	st.global.f32 	[%rd55+4], %f86;
	add.s64 	%rd56, %rd2, %rd49;
	st.global.f32 	[%rd56], %f87;
	st.global.f32 	[%rd56+4], %f88;
	bra.uni 	$L__BB1_20;
$L__BB1_19:
	add.s64 	%rd52, %rd2, %rd49;
	mov.b32 	%r100, 0;
	st.global.u32 	[%rd52+4], %r100;
	st.global.u32 	[%rd52], %r100;
	add.s64 	%rd53, %rd1, %rd49;
	st.global.u32 	[%rd53+4], %r100;
	st.global.u32 	[%rd53], %r100;
$L__BB1_20:
	ret;

}
	// .globl	_Z15flipSignsKernelPfjj
.visible .entry _Z15flipSignsKernelPfjj(
	.param .u64 .ptr .align 1 _Z15flipSignsKernelPfjj_param_0,
	.param .u32 _Z15flipSignsKernelPfjj_param_1,
	.param .u32 _Z15flipSignsKernelPfjj_param_2
)
{
	.local .align 8 .b8 	__local_depot2[8];
	.reg .b64 	%SP;
	.reg .b64 	%SPL;
	.reg .b32 	%r<13>;
	.reg .b32 	%f<6>;
	.reg .b64 	%rd<10>;

	mov.u64 	%SPL, __local_depot2;
	ld.param.u64 	%rd1, [_Z15flipSignsKernelPfjj_param_0];
	ld.param.u32 	%r1, [_Z15flipSignsKernelPfjj_param_1];
	cvta.to.global.u64 	%rd2, %rd1;
	add.u64 	%rd4, %SPL, 0;
	mov.u32 	%r2, %ctaid.x;
	mov.u32 	%r3, %ntid.x;
	mov.u32 	%r4, %tid.x;
	mad.lo.s32 	%r5, %r2, %r3, %r4;
	mov.u32 	%r6, %ctaid.y;
	mov.u32 	%r7, %ntid.y;
	mov.u32 	%r8, %tid.y;
	mad.lo.s32 	%r9, %r6, %r7, %r8;
	mad.lo.s32 	%r10, %r1, %r9, %r5;
	mov.f32 	%f1, 0fBF800000;
	mov.f32 	%f2, 0f3F800000;
	st.local.v2.f32 	[%rd4], {%f2, %f1};
	add.s32 	%r11, %r5, %r9;
	shl.b32 	%r12, %r11, 2;
	cvt.u64.u32 	%rd5, %r12;
	and.b64  	%rd6, %rd5, 4;
	add.s64 	%rd7, %rd4, %rd6;
	ld.local.f32 	%f3, [%rd7];
	mul.wide.u32 	%rd8, %r10, 4;
	add.s64 	%rd9, %rd2, %rd8;
	ld.global.f32 	%f4, [%rd9];
	mul.f32 	%f5, %f3, %f4;
	st.global.f32 	[%rd9], %f5;
	ret;

}


// ===== COMPILED SASS (sm_100) =====

	.target	sm_100

	.elftype	@"ET_EXEC"


//--------------------- .note.nv.tkinfo           --------------------------
	.section	.note.nv.tkinfo,"",@"SHT_NOTE"
	.sectionflags	@"SHF_NOTE_NV_TKINFO"
	.tkinfo
        /*0018*/ 	.word	0x00000002
        /*0030*/ 	.string	""
        /*0030*/ 	.string	"ptxas"
        /*0030*/ 	.string	"Cuda compilation tools, release 13.0, V13.0.88"
        /*0030*/ 	.string	"Build cuda_13.0.r13.0/compiler.36424714_0"
        /*0030*/ 	.string	"-arch sm_100 -m 64 "



//--------------------- .note.nv.cuinfo           --------------------------
	.section	.note.nv.cuinfo,"",@"SHT_NOTE"
	.sectionflags	@"SHF_NOTE_NV_CUINFO"
        /*0018*/ 	.short	0x0002
        /*001a*/ 	.short	0x0064
        /*001c*/ 	.short	0x0082
	.zero		2


//--------------------- .nv.info                  --------------------------
	.section	.nv.info,"",@"SHT_CUDA_INFO"
	.align	4


	//----- nvinfo : EIATTR_REGCOUNT
	.align		4
        /*0000*/ 	.byte	0x04, 0x2f
        /*0002*/ 	.short	(.L_2 - .L_1)
	.align		4
.L_1:
        /*0004*/ 	.word	index@(_Z14CreateTexturesPKfS0_S0_PfS1_S1_5uint26float2ff)
        /*0008*/ 	.word	0x00000020


	//----- nvinfo : EIATTR_FRAME_SIZE
	.align		4
.L_2:
        /*000c*/ 	.byte	0x04, 0x11
        /*000e*/ 	.short	(.L_4 - .L_3)
	.align		4
.L_3:
        /*0010*/ 	.word	index@($__internal_3_$__cuda_sm3x_div_rn_noftz_f32_slowpath)
        /*0014*/ 	.word	0x00000000


	//----- nvinfo : EIATTR_FRAME_SIZE
	.align		4
.L_4:
        /*0018*/ 	.byte	0x04, 0x11
        /*001a*/ 	.short	(.L_6 - .L_5)
	.align		4
.L_5:
        /*001c*/ 	.word	index@(_Z14CreateTexturesPKfS0_S0_PfS1_S1_5uint26float2ff)
        /*0020*/ 	.word	0x00000000


	//----- nvinfo : EIATTR_REGCOUNT
	.align		4
.L_6:
        /*0024*/ 	.byte	0x04, 0x2f
        /*0026*/ 	.short	(.L_8 - .L_7)
	.align		4
.L_7:
        /*0028*/ 	.word	index@(_Z12ProcessWaterPKfS0_PfS1_S1_f5uint2S2_6float2)
        /*002c*/ 	.word	0x0000001c


	//----- nvinfo : EIATTR_FRAME_SIZE
	.align		4
.L_8:
        /*0030*/ 	.byte	0x04, 0x11
        /*0032*/ 	.short	(.L_10 - .L_9)
	.align		4
.L_9:
        /*0034*/ 	.word	index@($__internal_2_$__cuda_sm3x_div_rn_noftz_f32_slowpath)
        /*0038*/ 	.word	0x00000000


	//----- nvinfo : EIATTR_FRAME_SIZE
	.align		4
.L_10:
        /*003c*/ 	.byte	0x04, 0x11
        /*003e*/ 	.short	(.L_12 - .L_11)
	.align		4
.L_11:
        /*0040*/ 	.word	index@($__internal_1_$__cuda_sm20_sqrt_rn_f32_slowpath)
        /*0044*/ 	.word	0x00000000


	//----- nvinfo : EIATTR_FRAME_SIZE
	.align		4
.L_12:
        /*0048*/ 	.byte	0x04, 0x11
        /*004a*/ 	.short	(.L_14 - .L_13)
	.align		4
.L_13:
        /*004c*/ 	.word	index@($__internal_0_$__cuda_sm20_rcp_rn_f32_slowpath)
        /*0050*/ 	.word	0x00000000


	//----- nvinfo : EIATTR_FRAME_SIZE
	.align		4
.L_14:
        /*0054*/ 	.byte	0x04, 0x11
        /*0056*/ 	.short	(.L_16 - .L_15)
	.align		4
.L_15:
        /*0058*/ 	.word	index@(_Z12ProcessWaterPKfS0_PfS1_S1_f5uint2S2_6float2)
        /*005c*/ 	.word	0x00000000


	//----- nvinfo : EIATTR_REGCOUNT
	.align		4
.L_16:
        /*0060*/ 	.byte	0x04, 0x2f
        /*0062*/ 	.short	(.L_18 - .L_17)
	.align		4
.L_17:
        /*0064*/ 	.word	index@(_Z15flipSignsKernelPfjj)
        /*0068*/ 	.word	0x0000000a


	//----- nvinfo : EIATTR_FRAME_SIZE
	.align		4
.L_18:
        /*006c*/ 	.byte	0x04, 0x11
        /*006e*/ 	.short	(.L_20 - .L_19)
	.align		4
.L_19:
        /*0070*/ 	.word	index@(_Z15flipSignsKernelPfjj)
        /*0074*/ 	.word	0x00000000


	//----- nvinfo : EIATTR_MIN_STACK_SIZE
	.align		4
.L_20:
        /*0078*/ 	.byte	0x04, 0x12
        /*007a*/ 	.short	(.L_22 - .L_21)
	.align		4
.L_21:
        /*007c*/ 	.word	index@(_Z15flipSignsKernelPfjj)
        /*0080*/ 	.word	0x00000000


	//----- nvinfo : EIATTR_MIN_STACK_SIZE
	.align		4
.L_22:
        /*0084*/ 	.byte	0x04, 0x12
        /*0086*/ 	.short	(.L_24 - .L_23)
	.align		4
.L_23:
        /*0088*/ 	.word	index@(_Z12ProcessWaterPKfS0_PfS1_S1_f5uint2S2_6float2)
        /*008c*/ 	.word	0x00000000


	//----- nvinfo : EIATTR_MIN_STACK_SIZE
	.align		4
.L_24:
        /*0090*/ 	.byte	0x04, 0x12
        /*0092*/ 	.short	(.L_26 - .L_25)
	.align		4
.L_25:
        /*0094*/ 	.word	index@(_Z14CreateTexturesPKfS0_S0_PfS1_S1_5uint26float2ff)
        /*0098*/ 	.word	0x00000000
.L_26:


//--------------------- .nv.compat                --------------------------
	.section	.nv.compat,"",@"SHT_CUDA_COMPAT_INFO"
	.align	4
        /*0000*/ 	.byte	0x02, 0x09, 0x00, 0x00, 0x02, 0x02, 0x01, 0x00, 0x02, 0x05, 0x05, 0x00, 0x03, 0x07, 0x01, 0x01
        /*0010*/ 	.byte	0x02, 0x03, 0x00, 0x00, 0x02, 0x06, 0x01, 0x00, 0x04, 0x0b, 0x08, 0x00, 0x01, 0x00, 0x00, 0x00
        /*0020*/ 	.byte	0x00, 0x00, 0x00, 0x00


//--------------------- .nv.info._Z15flipSignsKernelPfjj --------------------------
	.section	.nv.info._Z15flipSignsKernelPfjj,"",@"SHT_CUDA_INFO"
	.sectionflags	@""
	.align	4


	//----- nvinfo : EIATTR_CUDA_API_VERSION
	.align		4
        /*0000*/ 	.byte	0x04, 0x37
        /*0002*/ 	.short	(.L_28 - .L_27)
.L_27:
        /*0004*/ 	.word	0x00000082


	//----- nvinfo : EIATTR_KPARAM_INFO
	.align		4
.L_28:
        /*0008*/ 	.byte	0x04, 0x17
        /*000a*/ 	.short	(.L_30 - .L_29)
.L_29:
        /*000c*/ 	.word	0x00000000
        /*0010*/ 	.short	0x0002
        /*0012*/ 	.short	0x000c
        /*0014*/ 	.byte	0x00, 0xf0, 0x11, 0x00


	//----- nvinfo : EIATTR_KPARAM_INFO
	.align		4
.L_30:
        /*0018*/ 	.byte	0x04, 0x17
        /*001a*/ 	.short	(.L_32 - .L_31)
.L_31:
        /*001c*/ 	.word	0x00000000
        /*0020*/ 	.short	0x0001
        /*0022*/ 	.short	0x0008
        /*0024*/ 	.byte	0x00, 0xf0, 0x11, 0x00


	//----- nvinfo : EIATTR_KPARAM_INFO
	.align		4
.L_32:
        /*0028*/ 	.byte	0x04, 0x17
        /*002a*/ 	.short	(.L_34 - .L_33)
.L_33:
        /*002c*/ 	.word	0x00000000
        /*0030*/ 	.short	0x0000
        /*0032*/ 	.short	0x0000
        /*0034*/ 	.byte	0x00, 0xf5, 0x21, 0x00


	//----- nvinfo : EIATTR_SPARSE_MMA_MASK
	.align		4
.L_34:
        /*0038*/ 	.byte	0x03, 0x50
        /*003a*/ 	.short	0x0000


	//----- nvinfo : EIATTR_MAXREG_COUNT
	.align		4
        /*003c*/ 	.byte	0x03, 0x1b
        /*003e*/ 	.short	0x00ff


	//----- nvinfo : EIATTR_MERCURY_ISA_VERSION
	.align		4
        /*0040*/ 	.byte	0x03, 0x5f
        /*0042*/ 	.short	0x0101


	//----- nvinfo : EIATTR_VRC_CTA_INIT_COUNT
	.align		4
        /*0044*/ 	.byte	0x02, 0x4a
	.zero		1
	.zero		1


	//----- nvinfo : EIATTR_EXIT_INSTR_OFFSETS
	.align		4
        /*0048*/ 	.byte	0x04, 0x1c
        /*004a*/ 	.short	(.L_36 - .L_35)


	//   ....[0]....
.L_35:
        /*004c*/ 	.word	0x00000180


	//----- nvinfo : EIATTR_CBANK_PARAM_SIZE
	.align		4
.L_36:
        /*0050*/ 	.byte	0x03, 0x19
        /*0052*/ 	.short	0x0010


	//----- nvinfo : EIATTR_PARAM_CBANK
	.align		4
        /*0054*/ 	.byte	0x04, 0x0a
        /*0056*/ 	.short	(.L_38 - .L_37)
	.align		4
.L_37:
        /*0058*/ 	.word	index@(.nv.constant0._Z15flipSignsKernelPfjj)
        /*005c*/ 	.short	0x0380
        /*005e*/ 	.short	0x0010


	//----- nvinfo : EIATTR_SW_WAR
	.align		4
.L_38:
        /*0060*/ 	.byte	0x04, 0x36
        /*0062*/ 	.short	(.L_40 - .L_39)
.L_39:
        /*0064*/ 	.word	0x00000008
.L_40:


//--------------------- .nv.info._Z12ProcessWaterPKfS0_PfS1_S1_f5uint2S2_6float2 --------------------------
	.section	.nv.info._Z12ProcessWaterPKfS0_PfS1_S1_f5uint2S2_6float2,"",@"SHT_CUDA_INFO"
	.sectionflags	@""
	.align	4


	//----- nvinfo : EIATTR_CUDA_API_VERSION
	.align		4
        /*0000*/ 	.byte	0x04, 0x37
        /*0002*/ 	.short	(.L_42 - .L_41)
.L_41:
        /*0004*/ 	.word	0x00000082


	//----- nvinfo : EIATTR_KPARAM_INFO
	.align		4
.L_42:
        /*0008*/ 	.byte	0x04, 0x17
        /*000a*/ 	.short	(.L_44 - .L_43)
.L_43:
        /*000c*/ 	.word	0x00000000
        /*0010*/ 	.short	0x0008
        /*0012*/ 	.short	0x0040
        /*0014*/ 	.byte	0x00, 0xf0, 0x21, 0x00


	//----- nvinfo : EIATTR_KPARAM_INFO
	.align		4
.L_44:
        /*0018*/ 	.byte	0x04, 0x17
        /*001a*/ 	.short	(.L_46 - .L_45)
.L_45:
        /*001c*/ 	.word	0x00000000
        /*0020*/ 	.short	0x0007
        /*0022*/ 	.short	0x0038
        /*0024*/ 	.byte	0x00, 0xf0, 0x21, 0x00


	//----- nvinfo : EIATTR_KPARAM_INFO
	.align		4
.L_46:
        /*0028*/ 	.byte	0x04, 0x17
        /*002a*/ 	.short	(.L_48 - .L_47)
.L_47:
        /*002c*/ 	.word	0x00000000
        /*0030*/ 	.short	0x0006
        /*0032*/ 	.short	0x0030
        /*0034*/ 	.byte	0x00, 0xf0, 0x21, 0x00


	//----- nvinfo : EIATTR_KPARAM_INFO
	.align		4
.L_48:
        /*0038*/ 	.byte	0x04, 0x17
        /*003a*/ 	.short	(.L_50 - .L_49)
.L_49:
        /*003c*/ 	.word	0x00000000
        /*0040*/ 	.short	0x0005
        /*0042*/ 	.short	0x0028
        /*0044*/ 	.byte	0x00, 0xf0, 0x11, 0x00


	//----- nvinfo : EIATTR_KPARAM_INFO
	.align		4
.L_50:
        /*0048*/ 	.byte	0x04, 0x17
        /*004a*/ 	.short	(.L_52 - .L_51)
.L_51:
        /*004c*/ 	.word	0x00000000
        /*0050*/ 	.short	0x0004
        /*0052*/ 	.short	0x0020
        /*0054*/ 	.byte	0x00, 0xf5, 0x21, 0x00


	//----- nvinfo : EIATTR_KPARAM_INFO
	.align		4
.L_52:
        /*0058*/ 	.byte	0x04, 0x17
        /*005a*/ 	.short	(.L_54 - .L_53)
.L_53:
        /*005c*/ 	.word	0x00000000
        /*0060*/ 	.short	0x0003
        /*0062*/ 	.short	0x0018
        /*0064*/ 	.byte	0x00, 0xf5, 0x21, 0x00


	//----- nvinfo : EIATTR_KPARAM_INFO
	.align		4
.L_54:
        /*0068*/ 	.byte	0x04, 0x17
        /*006a*/ 	.short	(.L_56 - .L_55)
.L_55:
        /*006c*/ 	.word	0x00000000
        /*0070*/ 	.short	0x0002
        /*0072*/ 	.short	0x0010
        /*0074*/ 	.byte	0x00, 0xf5, 0x21, 0x00


	//----- nvinfo : EIATTR_KPARAM_INFO
	.align		4
.L_56:
        /*0078*/ 	.byte	0x04, 0x17
        /*007a*/ 	.short	(.L_58 - .L_57)
.L_57:
        /*007c*/ 	.word	0x00000000
        /*0080*/ 	.short	0x0001
        /*0082*/ 	.short	0x0008
        /*0084*/ 	.byte	0x00, 0xf5, 0x21, 0x00


	//----- nvinfo : EIATTR_KPARAM_INFO
	.align		4
.L_58:
        /*0088*/ 	.byte	0x04, 0x17
        /*008a*/ 	.short	(.L_60 - .L_59)
.L_59:
        /*008c*/ 	.word	0x00000000
        /*0090*/ 	.short	0x0000
        /*0092*/ 	.short	0x0000
        /*0094*/ 	.byte	0x00, 0xf5, 0x21, 0x00


	//----- nvinfo : EIATTR_SPARSE_MMA_MASK
	.align		4
.L_60:
        /*0098*/ 	.byte	0x03, 0x50
        /*009a*/ 	.short	0x0000


	//----- nvinfo : EIATTR_MAXREG_COUNT
	.align		4
        /*009c*/ 	.byte	0x03, 0x1b
        /*009e*/ 	.short	0x00ff


	//----- nvinfo : EIATTR_MERCURY_ISA_VERSION
	.align		4
        /*00a0*/ 	.byte	0x03, 0x5f
        /*00a2*/ 	.short	0x0101


	//----- nvinfo : EIATTR_VRC_CTA_INIT_COUNT
	.align		4
        /*00a4*/ 	.byte	0x02, 0x4a
	.zero		1
	.zero		1


	//----- nvinfo : EIATTR_EXIT_INSTR_OFFSETS
	.align		4
        /*00a8*/ 	.byte	0x04, 0x1c
        /*00aa*/ 	.short	(.L_62 - .L_61)


	//   ....[0]....
.L_61:
        /*00ac*/ 	.word	0x000000c0


	//   ....[1]....
        /*00b0*/ 	.word	0x00001820


	//   ....[2]....
        /*00b4*/ 	.word	0x000018b0


	//----- nvinfo : EIATTR_CRS_STACK_SIZE
	.align		4
.L_62:
        /*00b8*/ 	.byte	0x04, 0x1e
        /*00ba*/ 	.short	(.L_64 - .L_63)
.L_63:
        /*00bc*/ 	.word	0x00000000


	//----- nvinfo : EIATTR_CBANK_PARAM_SIZE
	.align		4
.L_64:
        /*00c0*/ 	.byte	0x03, 0x19
        /*00c2*/ 	.short	0x0048


	//----- nvinfo : EIATTR_PARAM_CBANK
	.align		4
        /*00c4*/ 	.byte	0x04, 0x0a
        /*00c6*/ 	.short	(.L_66 - .L_65)
	.align		4
.L_65:
        /*00c8*/ 	.word	index@(.nv.constant0._Z12ProcessWaterPKfS0_PfS1_S1_f5uint2S2_6float2)
        /*00cc*/ 	.short	0x0380
        /*00ce*/ 	.short	0x0048


	//----- nvinfo : EIATTR_SW_WAR
	.align		4
.L_66:
        /*00d0*/ 	.byte	0x04, 0x36
        /*00d2*/ 	.short	(.L_68 - .L_67)
.L_67:
        /*00d4*/ 	.word	0x00000008
.L_68:


//--------------------- .nv.info._Z14CreateTexturesPKfS0_S0_PfS1_S1_5uint26float2ff --------------------------
	.section	.nv.info._Z14CreateTexturesPKfS0_S0_PfS1_S1_5uint26float2ff,"",@"SHT_CUDA_INFO"
	.sectionflags	@""
	.align	4


	//----- nvinfo : EIATTR_CUDA_API_VERSION
	.align		4
        /*0000*/ 	.byte	0x04, 0x37
        /*0002*/ 	.short	(.L_70 - .L_69)
.L_69:
        /*0004*/ 	.word	0x00000082


	//----- nvinfo : EIATTR_KPARAM_INFO
	.align		4
.L_70:
        /*0008*/ 	.byte	0x04, 0x17
        /*000a*/ 	.short	(.L_72 - .L_71)
.L_71:
        /*000c*/ 	.word	0x00000000
        /*0010*/ 	.short	0x0009
        /*0012*/ 	.short	0x0044
        /*0014*/ 	.byte	0x00, 0xf0, 0x11, 0x00


	//----- nvinfo : EIATTR_KPARAM_INFO
	.align		4
.L_72:
        /*0018*/ 	.byte	0x04, 0x17
        /*001a*/ 	.short	(.L_74 - .L_73)
.L_73:
        /*001c*/ 	.word	0x00000000
        /*0020*/ 	.short	0x0008
        /*0022*/ 	.short	0x0040
        /*0024*/ 	.byte	0x00, 0xf0, 0x11, 0x00


	//----- nvinfo : EIATTR_KPARAM_INFO
	.align		4
.L_74:
        /*0028*/ 	.byte	0x04, 0x17
        /*002a*/ 	.short	(.L_76 - .L_75)
.L_75:
        /*002c*/ 	.word	0x00000000
        /*0030*/ 	.short	0x0007
        /*0032*/ 	.short	0x0038
        /*0034*/ 	.byte	0x00, 0xf0, 0x21, 0x00


	//----- nvinfo : EIATTR_KPARAM_INFO
	.align		4
.L_76:
        /*0038*/ 	.byte	0x04, 0x17
        /*003a*/ 	.short	(.L_78 - .L_77)
.L_77:
        /*003c*/ 	.word	0x00000000
        /*0040*/ 	.short	0x0006
        /*0042*/ 	.short	0x0030
        /*0044*/ 	.byte	0x00, 0xf0, 0x21, 0x00


	//----- nvinfo : EIATTR_KPARAM_INFO
	.align		4
.L_78:
        /*0048*/ 	.byte	0x04, 0x17
        /*004a*/ 	.short	(.L_80 - .L_79)
.L_79:
        /*004c*/ 	.word	0x00000000
        /*0050*/ 	.short	0x0005
        /*0052*/ 	.short	0x0028
        /*0054*/ 	.byte	0x00, 0xf5, 0x21, 0x00


	//----- nvinfo : EIATTR_KPARAM_INFO
	.align		4
.L_80:
        /*0058*/ 	.byte	0x04, 0x17
        /*005a*/ 	.short	(.L_82 - .L_81)
.L_81:
        /*005c*/ 	.word	0x00000000
        /*0060*/ 	.short	0x0004
        /*0062*/ 	.short	0x0020
        /*0064*/ 	.byte	0x00, 0xf5, 0x21, 0x00


	//----- nvinfo : EIATTR_KPARAM_INFO
	.align		4
.L_82:
        /*0068*/ 	.byte	0x04, 0x17
        /*006a*/ 	.short	(.L_84 - .L_83)
.L_83:
        /*006c*/ 	.word	0x00000000
        /*0070*/ 	.short	0x0003
        /*0072*/ 	.short	0x0018
        /*0074*/ 	.byte	0x00, 0xf5, 0x21, 0x00


	//----- nvinfo : EIATTR_KPARAM_INFO
	.align		4
.L_84:
        /*0078*/ 	.byte	0x04, 0x17
        /*007a*/ 	.short	(.L_86 - .L_85)
.L_85:
        /*007c*/ 	.word	0x00000000
        /*0080*/ 	.short	0x0002
        /*0082*/ 	.short	0x0010
        /*0084*/ 	.byte	0x00, 0xf5, 0x21, 0x00


	//----- nvinfo : EIATTR_KPARAM_INFO
	.align		4
.L_86:
        /*0088*/ 	.byte	0x04, 0x17
        /*008a*/ 	.short	(.L_88 - .L_87)
.L_87:
        /*008c*/ 	.word	0x00000000
        /*0090*/ 	.short	0x0001
        /*0092*/ 	.short	0x0008
        /*0094*/ 	.byte	0x00, 0xf5, 0x21, 0x00


	//----- nvinfo : EIATTR_KPARAM_INFO
	.align		4
.L_88:
        /*0098*/ 	.byte	0x04, 0x17
        /*009a*/ 	.short	(.L_90 - .L_89)
.L_89:
        /*009c*/ 	.word	0x00000000
        /*00a0*/ 	.short	0x0000
        /*00a2*/ 	.short	0x0000
        /*00a4*/ 	.byte	0x00, 0xf5, 0x21, 0x00


	//----- nvinfo : EIATTR_SPARSE_MMA_MASK
	.align		4
.L_90:
        /*00a8*/ 	.byte	0x03, 0x50
        /*00aa*/ 	.short	0x0000


	//----- nvinfo : EIATTR_MAXREG_COUNT
	.align		4
        /*00ac*/ 	.byte	0x03, 0x1b
        /*00ae*/ 	.short	0x00ff


	//----- nvinfo : EIATTR_MERCURY_ISA_VERSION
	.align		4
        /*00b0*/ 	.byte	0x03, 0x5f
        /*00b2*/ 	.short	0x0101


	//----- nvinfo : EIATTR_VRC_CTA_INIT_COUNT
	.align		4
        /*00b4*/ 	.byte	0x02, 0x4a
	.zero		1
	.zero		1


	//----- nvinfo : EIATTR_EXIT_INSTR_OFFSETS
	.align		4
        /*00b8*/ 	.byte	0x04, 0x1c
        /*00ba*/ 	.short	(.L_92 - .L_91)


	//   ....[0]....
.L_91:
        /*00bc*/ 	.word	0x00000c90


	//----- nvinfo : EIATTR_CRS_STACK_SIZE
	.align		4
.L_92:
        /*00c0*/ 	.byte	0x04, 0x1e
        /*00c2*/ 	.short	(.L_94 - .L_93)
.L_93:
        /*00c4*/ 	.word	0x00000000


	//----- nvinfo : EIATTR_CBANK_PARAM_SIZE
	.align		4
.L_94:
        /*00c8*/ 	.byte	0x03, 0x19
        /*00ca*/ 	.short	0x0048


	//----- nvinfo : EIATTR_PARAM_CBANK
	.align		4
        /*00cc*/ 	.byte	0x04, 0x0a
        /*00ce*/ 	.short	(.L_96 - .L_95)
	.align		4
.L_95:
        /*00d0*/ 	.word	index@(.nv.constant0._Z14CreateTexturesPKfS0_S0_PfS1_S1_5uint26float2ff)
        /*00d4*/ 	.short	0x0380
        /*00d6*/ 	.short	0x0048


	//----- nvinfo : EIATTR_SW_WAR
	.align		4
.L_96:
        /*00d8*/ 	.byte	0x04, 0x36
        /*00da*/ 	.short	(.L_98 - .L_97)
.L_97:
        /*00dc*/ 	.word	0x00000008
.L_98:


//--------------------- .nv.callgraph             --------------------------
	.section	.nv.callgraph,"",@"SHT_CUDA_CALLGRAPH"
	.align	4
	.sectionentsize	8
	.align		4
        /*0000*/ 	.word	0x00000000
	.align		4
        /*0004*/ 	.word	0xffffffff
	.align		4
        /*0008*/ 	.word	0x00000000
	.align		4
        /*000c*/ 	.word	0xfffffffe
	.align		4
        /*0010*/ 	.word	0x00000000
	.align		4
        /*0014*/ 	.word	0xfffffffd
	.align		4
        /*0018*/ 	.word	0x00000000
	.align		4
        /*001c*/ 	.word	0xfffffffc


//--------------------- .nv.constant4             --------------------------
	.section	.nv.constant4,"a",@progbits
	.align	8
	.align		8
.nv.constant4:
        /*0000*/ 	.dword	__cudart_i2opi_f


//--------------------- .text._Z15flipSignsKernelPfjj --------------------------
	.section	.text._Z15flipSignsKernelPfjj,"ax",@progbits
	.align	128
        .global         _Z15flipSignsKernelPfjj
        .type           _Z15flipSignsKernelPfjj,@function
        .size           _Z15flipSignsKernelPfjj,(.L_x_67 - _Z15flipSignsKernelPfjj)
        .other          _Z15flipSignsKernelPfjj,@"STO_CUDA_ENTRY STV_DEFAULT"
_Z15flipSignsKernelPfjj:
.text._Z15flipSignsKernelPfjj:
[----:B------:R-:W-:Y:S01]  /*0000*/  LDC R1, c[0x0][0x37c] ;  /* 0x0000df00ff017b82 */ /* 0x000fe20000000800 */
[----:B------:R-:W0:Y:S07]  /*0010*/  S2R R5, SR_TID.X ;  /* 0x0000000000057919 */ /* 0x000e2e0000002100 */
[----:B------:R-:W0:Y:S01]  /*0020*/  S2UR UR6, SR_CTAID.X ;  /* 0x00000000000679c3 */ /* 0x000e220000002500 */
[----:B------:R-:W1:Y:S01]  /*0030*/  LDCU UR8, c[0x0][0x388] ;  /* 0x00007100ff0877ac */ /* 0x000e620008000800 */
[----:B------:R-:W2:Y:S01]  /*0040*/  S2R R7, SR_TID.Y ;  /* 0x0000000000077919 */ /* 0x000ea20000002200 */
[----:B------:R-:W3:Y:S05]  /*0050*/  LDCU.64 UR4, c[0x0][0x358] ;  /* 0x00006b00ff0477ac */ /* 0x000eea0008000a00 */
[----:B------:R-:W0:Y:S08]  /*0060*/  LDC R0, c[0x0][0x360] ;  /* 0x0000d800ff007b82 */ /* 0x000e300000000800 */
[----:B------:R-:W2:Y:S08]  /*0070*/  S2UR UR7, SR_CTAID.Y ;  /* 0x00000000000779c3 */ /* 0x000eb00000002600 */
[----:B------:R-:W2:Y:S08]  /*0080*/  LDC R4, c[0x0][0x364] ;  /* 0x0000d900ff047b82 */ /* 0x000eb00000000800 */
[----:B------:R-:W4:Y:S01]  /*0090*/  LDC.64 R2, c[0x0][0x380] ;  /* 0x0000e000ff027b82 */ /* 0x000f220000000a00 */
[----:B0-----:R-:W-:-:S02]  /*00a0*/  IMAD R0, R0, UR6, R5 ;  /* 0x0000000600007c24 */ /* 0x001fc4000f8e0205 */
[----:B--2---:R-:W-:-:S04]  /*00b0*/  IMAD R5, R4, UR7, R7 ;  /* 0x0000000704057c24 */ /* 0x004fc8000f8e0207 */
[----:B-1----:R-:W-:-:S04]  /*00c0*/  IMAD R7, R5, UR8, R0 ;  /* 0x0000000805077c24 */ /* 0x002fc8000f8e0200 */
[----:B----4-:R-:W-:-:S05]  /*00d0*/  IMAD.WIDE.U32 R2, R7, 0x4, R2 ;  /* 0x0000000407027825 */ /* 0x010fca00078e0002 */
[----:B---3--:R-:W2:Y:S01]  /*00e0*/  LDG.E R4, desc[UR4][R2.64] ;  /* 0x0000000402047981 */ /* 0x008ea2000c1e1900 */
[----:B------:R-:W-:-:S04]  /*00f0*/  IADD3 R0, PT, PT, R0, R5, RZ ;  /* 0x0000000500007210 */ /* 0x000fc80007ffe0ff */
[----:B------:R-:W-:-:S04]  /*0100*/  SHF.L.U32 R0, R0, 0x2, RZ ;  /* 0x0000000200007819 */ /* 0x000fc800000006ff */
[----:B------:R-:W-:-:S04]  /*0110*/  LOP3.LUT R0, R0, 0x4, RZ, 0xc0, !PT ;  /* 0x0000000400007812 */ /* 0x000fc800078ec0ff */
[C---:B------:R-:W-:Y:S02]  /*0120*/  ISETP.EQ.AND P0, PT, R0.reuse, RZ, PT ;  /* 0x000000ff0000720c */ /* 0x040fe40003f02270 */
[----:B------:R-:W-:-:S11]  /*0130*/  ISETP.EQ.AND P1, PT, R0, 0x4, PT ;  /* 0x000000040000780c */ /* 0x000fd60003f22270 */
[----:B------:R-:W-:Y:S02]  /*0140*/  @P0 MOV R5, 0x3f800000 ;  /* 0x3f80000000050802 */ /* 0x000fe40000000f00 */
[----:B------:R-:W-:-:S05]  /*0150*/  @P1 MOV R5, 0xbf800000 ;  /* 0xbf80000000051802 */ /* 0x000fca0000000f00 */
[----:B--2---:R-:W-:-:S05]  /*0160*/  FMUL R5, R4, R5 ;  /* 0x0000000504057220 */ /* 0x004fca0000400000 */
[----:B------:R-:W-:Y:S01]  /*0170*/  STG.E desc[UR4][R2.64], R5 ;  /* 0x0000000502007986 */ /* 0x000fe2000c101904 */
[----:B------:R-:W-:Y:S05]  /*0180*/  EXIT ;  /* 0x000000000000794d */ /* 0x000fea0003800000 */
.L_x_0:
[----:B------:R-:W-:-:S00]  /*0190*/  BRA `(.L_x_0) ;  /* 0xfffffffc00fc7947 */ /* 0x000fc0000383ffff */
[----:B------:R-:W-:-:S00]  /*01a0*/  NOP ;  /* 0x0000000000007918 */ /* 0x000fc00000000000 */
        /* <DEDUP_REMOVED lines=13> */
.L_x_67:


//--------------------- .text._Z12ProcessWaterPKfS0_PfS1_S1_f5uint2S2_6float2 --------------------------
	.section	.text._Z12ProcessWaterPKfS0_PfS1_S1_f5uint2S2_6float2,"ax",@progbits
	.align	128
        .global         _Z12ProcessWaterPKfS0_PfS1_S1_f5uint2S2_6float2
        .type           _Z12ProcessWaterPKfS0_PfS1_S1_f5uint2S2_6float2,@function
        .size           _Z12ProcessWaterPKfS0_PfS1_S1_f5uint2S2_6float2,(.L_x_65 - _Z12ProcessWaterPKfS0_PfS1_S1_f5uint2S2_6float2)
        .other          _Z12ProcessWaterPKfS0_PfS1_S1_f5uint2S2_6float2,@"STO_CUDA_ENTRY STV_DEFAULT"
_Z12ProcessWaterPKfS0_PfS1_S1_f5uint2S2_6float2:
.text._Z12ProcessWaterPKfS0_PfS1_S1_f5uint2S2_6float2:
[----:B------:R-:W-:Y:S01]  /*0000*/  LDC R1, c[0x0][0x37c] ;  /* 0x0000df00ff017b82 */ /* 0x000fe20000000800 */
[----:B------:R-:W0:Y:S07]  /*0010*/  S2R R3, SR_TID.Y ;  /* 0x0000000000037919 */ /* 0x000e2e0000002200 */
[----:B------:R-:W1:Y:S01]  /*0020*/  LDC R11, c[0x0][0x360] ;  /* 0x0000d800ff0b7b82 */ /* 0x000e620000000800 */
[----:B------:R-:W2:Y:S01]  /*0030*/  LDCU.64 UR6, c[0x0][0x3b8] ;  /* 0x00007700ff0677ac */ /* 0x000ea20008000a00 */
[----:B------:R-:W1:Y:S06]  /*0040*/  S2R R0, SR_TID.X ;  /* 0x0000000000007919 */ /* 0x000e6c0000002100 */
[----:B------:R-:W0:Y:S08]  /*0050*/  S2UR UR5, SR_CTAID.Y ;  /* 0x00000000000579c3 */ /* 0x000e300000002600 */
[----:B------:R-:W0:Y:S08]  /*0060*/  LDC R10, c[0x0][0x364] ;  /* 0x0000d900ff0a7b82 */ /* 0x000e300000000800 */
[----:B------:R-:W1:Y:S01]  /*0070*/  S2UR UR4, SR_CTAID.X ;  /* 0x00000000000479c3 */ /* 0x000e620000002500 */
[----:B0-----:R-:W-:-:S05]  /*0080*/  IMAD R10, R10, UR5, R3 ;  /* 0x000000050a0a7c24 */ /* 0x001fca000f8e0203 */
[----:B--2---:R-:W-:Y:S01]  /*0090*/  ISETP.GE.U32.AND P0, PT, R10, UR7, PT ;  /* 0x000000070a007c0c */ /* 0x004fe2000bf06070 */
[----:B-1----:R-:W-:-:S05]  /*00a0*/  IMAD R11, R11, UR4, R0 ;  /* 0x000000040b0b7c24 */ /* 0x002fca000f8e0200 */
[----:B------:R-:W-:-:S13]  /*00b0*/  ISETP.GE.U32.OR P0, PT, R11, UR6, P0 ;  /* 0x000000060b007c0c */ /* 0x000fda0008706470 */
[----:B------:R-:W-:Y:S05]  /*00c0*/  @P0 EXIT ;  /* 0x000000000000094d */ /* 0x000fea0003800000 */
[----:B------:R-:W0:Y:S01]  /*00d0*/  LDCU.64 UR4, c[0x0][0x3b0] ;  /* 0x00007600ff0477ac */ /* 0x000e220008000a00 */
[----:B------:R-:W1:Y:S01]  /*00e0*/  LDC R19, c[0x0][0x3c0] ;  /* 0x0000f000ff137b82 */ /* 0x000e620000000800 */
[----:B------:R-:W-:Y:S01]  /*00f0*/  IMAD.SHL.U32 R9, R10, 0x2, RZ ;  /* 0x000000020a097824 */ /* 0x000fe200078e00ff */
[----:B------:R-:W2:Y:S01]  /*0100*/  LDCU.64 UR6, c[0x0][0x358] ;  /* 0x00006b00ff0677ac */ /* 0x000ea20008000a00 */
[----:B------:R-:W-:-:S05]  /*0110*/  IMAD.SHL.U32 R8, R11, 0x2, RZ ;  /* 0x000000020b087824 */ /* 0x000fca00078e00ff */
[----:B------:R-:W3:Y:S01]  /*0120*/  LDC.64 R12, c[0x0][0x380] ;  /* 0x0000e000ff0c7b82 */ /* 0x000ee20000000a00 */
[----:B0-----:R-:W-:Y:S01]  /*0130*/  IADD3 R0, PT, PT, -R10, UR5, RZ ;  /* 0x000000050a007c10 */ /* 0x001fe2000fffe1ff */
[----:B------:R-:W-:-:S04]  /*0140*/  IMAD R3, R9, UR4, R9 ;  /* 0x0000000409037c24 */ /* 0x000fc8000f8e0209 */
[----:B------:R-:W-:Y:S01]  /*0150*/  IMAD R0, R0, UR4, R0 ;  /* 0x0000000400007c24 */ /* 0x000fe2000f8e0200 */
[----:B-1----:R-:W0:Y:S01]  /*0160*/  MUFU.RCP R14, R19 ;  /* 0x00000013000e7308 */ /* 0x002e220000001000 */
[----:B------:R-:W-:-:S03]  /*0170*/  IMAD.IADD R3, R3, 0x1, R8 ;  /* 0x0000000103037824 */ /* 0x000fc600078e0208 */
[----:B------:R-:W-:Y:S01]  /*0180*/  IADD3 R0, PT, PT, R0, UR4, -R11 ;  /* 0x0000000400007c10 */ /* 0x000fe2000fffe80b */
[----:B------:R-:W-:-:S04]  /*0190*/  USHF.R.U32.HI UR4, URZ, 0x1, UR4 ;  /* 0x00000001ff047899 */ /* 0x000fc80008011604 */
[----:B------:R-:W-:Y:S01]  /*01a0*/  IMAD.SHL.U32 R5, R0, 0x2, RZ ;  /* 0x0000000200057824 */ /* 0x000fe200078e00ff */
[----:B------:R-:W-:Y:S01]  /*01b0*/  I2FP.F32.S32 R0, R11 ;  /* 0x0000000b00007245 */ /* 0x000fe20000201400 */
[----:B---3--:R-:W-:Y:S01]  /*01c0*/  IMAD.WIDE R2, R3, 0x4, R12 ;  /* 0x0000000403027825 */ /* 0x008fe200078e020c */
[----:B------:R-:W-:-:S03]  /*01d0*/  I2FP.F32.U32 R15, UR4 ;  /* 0x00000004000f7c45 */ /* 0x000fc60008201000 */
[----:B------:R-:W-:Y:S01]  /*01e0*/  IMAD.WIDE R12, R5, 0x4, R12 ;  /* 0x00000004050c7825 */ /* 0x000fe200078e020c */
[----:B--2---:R-:W5:Y:S03]  /*01f0*/  LDG.E R7, desc[UR6][R2.64] ;  /* 0x0000000602077981 */ /* 0x004f66000c1e1900 */
[----:B------:R-:W-:Y:S01]  /*0200*/  FADD R0, R0, -R15 ;  /* 0x8000000f00007221 */ /* 0x000fe20000000000 */
[----:B0-----:R-:W-:Y:S01]  /*0210*/  FFMA R17, R14, -R19, 1 ;  /* 0x3f8000000e117423 */ /* 0x001fe20000000813 */
[----:B------:R-:W-:Y:S01]  /*0220*/  USHF.R.U32.HI UR4, URZ, 0x1, UR5 ;  /* 0x00000001ff047899 */ /* 0x000fe20008011605 */
[----:B------:R0:W5:Y:S01]  /*0230*/  LDG.E R6, desc[UR6][R2.64+0x4] ;  /* 0x0000040602067981 */ /* 0x000162000c1e1900 */
[----:B------:R-:W-:-:S03]  /*0240*/  FMUL R0, R0, 6.2831854820251464844 ;  /* 0x40c90fdb00007820 */ /* 0x000fc60000400000 */
[----:B------:R-:W5:Y:S01]  /*0250*/  LDG.E R5, desc[UR6][R12.64] ;  /* 0x000000060c057981 */ /* 0x000f62000c1e1900 */
[----:B------:R-:W1:Y:S01]  /*0260*/  FCHK P0, R0, R19 ;  /* 0x0000001300007302 */ /* 0x000e620000000000 */
[----:B------:R-:W-:Y:S02]  /*0270*/  FFMA R17, R14, R17, R14 ;  /* 0x000000110e117223 */ /* 0x000fe4000000000e */
[----:B------:R2:W5:Y:S01]  /*0280*/  LDG.E R4, desc[UR6][R12.64+0x4] ;  /* 0x000004060c047981 */ /* 0x000562000c1e1900 */
[----:B------:R-:W-:Y:S01]  /*0290*/  BSSY.RECONVERGENT B0, `(.L_x_1) ;  /* 0x000000d000007945 */ /* 0x000fe20003800200 */
[----:B0-----:R-:W-:Y:S01]  /*02a0*/  FFMA R2, R0, R17, RZ ;  /* 0x0000001100027223 */ /* 0x001fe200000000ff */
[----:B------:R-:W-:Y:S02]  /*02b0*/  I2FP.F32.U32 R3, UR4 ;  /* 0x0000000400037c45 */ /* 0x000fe40008201000 */
[----:B--2---:R-:W-:Y:S01]  /*02c0*/  I2FP.F32.U32 R12, R10 ;  /* 0x0000000a000c7245 */ /* 0x004fe20000201000 */
[----:B------:R-:W-:-:S04]  /*02d0*/  FFMA R13, R2, -R19, R0 ;  /* 0x80000013020d7223 */ /* 0x000fc80000000000 */
[----:B------:R-:W-:Y:S01]  /*02e0*/  FADD R12, R12, -R3 ;  /* 0x800000030c0c7221 */ /* 0x000fe20000000000 */
[----:B------:R-:W-:Y:S01]  /*02f0*/  FFMA R2, R17, R13, R2 ;  /* 0x0000000d11027223 */ /* 0x000fe20000000002 */
[----:B-1----:R-:W-:Y:S06]  /*0300*/  @!P0 BRA `(.L_x_2) ;  /* 0x0000000000148947 */ /* 0x002fec0003800000 */
[----:B------:R-:W0:Y:S01]  /*0310*/  LDCU UR4, c[0x0][0x3c0] ;  /* 0x00007800ff0477ac */ /* 0x000e220008000800 */
[----:B------:R-:W-:Y:S02]  /*0320*/  MOV R14, 0x350 ;  /* 0x00000350000e7802 */ /* 0x000fe40000000f00 */
[----:B0-----:R-:W-:-:S07]  /*0330*/  MOV R3, UR4 ;  /* 0x0000000400037c02 */ /* 0x001fce0008000f00 */
[----:B-----5:R-:W-:Y:S05]  /*0340*/  CALL.REL.NOINC `($__internal_2_$__cuda_sm3x_div_rn_noftz_f32_slowpath) ;  /* 0x0000001800887944 */ /* 0x020fea0003c00000 */
[----:B------:R-:W-:-:S07]  /*0350*/  IMAD.MOV.U32 R2, RZ, RZ, R0 ;  /* 0x000000ffff027224 */ /* 0x000fce00078e0000 */
.L_x_2:
[----:B------:R-:W-:Y:S05]  /*0360*/  BSYNC.RECONVERGENT B0 ;  /* 0x0000000000007941 */ /* 0x000fea0003800200 */
.L_x_1:
[----:B------:R-:W0:Y:S01]  /*0370*/  LDC R15, c[0x0][0x3c4] ;  /* 0x0000f100ff0f7b82 */ /* 0x000e220000000800 */
[----:B------:R-:W-:Y:S01]  /*0380*/  FMUL R0, R12, 6.2831854820251464844 ;  /* 0x40c90fdb0c007820 */ /* 0x000fe20000400000 */
[----:B------:R-:W-:Y:S01]  /*0390*/  BSSY.RECONVERGENT B0, `(.L_x_3) ;  /* 0x000000e000007945 */ /* 0x000fe20003800200 */
[----:B0-----:R-:W0:Y:S08]  /*03a0*/  MUFU.RCP R3, R15 ;  /* 0x0000000f00037308 */ /* 0x001e300000001000 */
[----:B------:R-:W1:Y:S01]  /*03b0*/  FCHK P0, R0, R15 ;  /* 0x0000000f00007302 */ /* 0x000e620000000000 */
[----:B0-----:R-:W-:-:S04]  /*03c0*/  FFMA R14, R3, -R15, 1 ;  /* 0x3f800000030e7423 */ /* 0x001fc8000000080f */
[----:B------:R-:W-:-:S04]  /*03d0*/  FFMA R3, R3, R14, R3 ;  /* 0x0000000e03037223 */ /* 0x000fc80000000003 */
[----:B------:R-:W-:-:S04]  /*03e0*/  FFMA R12, R0, R3, RZ ;  /* 0x00000003000c7223 */ /* 0x000fc800000000ff */
[----:B------:R-:W-:-:S04]  /*03f0*/  FFMA R13, R12, -R15, R0 ;  /* 0x8000000f0c0d7223 */ /* 0x000fc80000000000 */
[----:B------:R-:W-:Y:S01]  /*0400*/  FFMA R3, R3, R13, R12 ;  /* 0x0000000d03037223 */ /* 0x000fe2000000000c */
[----:B-1----:R-:W-:Y:S06]  /*0410*/  @!P0 BRA `(.L_x_4) ;  /* 0x0000000000148947 */ /* 0x002fec0003800000 */
[----:B------:R-:W0:Y:S01]  /*0420*/  LDCU UR4, c[0x0][0x3c4] ;  /* 0x00007880ff0477ac */ /* 0x000e220008000800 */
[----:B------:R-:W-:Y:S01]  /*0430*/  MOV R14, 0x460 ;  /* 0x00000460000e7802 */ /* 0x000fe20000000f00 */
[----:B0-----:R-:W-:-:S07]  /*0440*/  IMAD.U32 R3, RZ, RZ, UR4 ;  /* 0x00000004ff037e24 */ /* 0x001fce000f8e00ff */
[----:B-----5:R-:W-:Y:S05]  /*0450*/  CALL.REL.NOINC `($__internal_2_$__cuda_sm3x_div_rn_noftz_f32_slowpath) ;  /* 0x0000001800447944 */ /* 0x020fea0003c00000 */
[----:B------:R-:W-:-:S07]  /*0460*/  IMAD.MOV.U32 R3, RZ, RZ, R0 ;  /* 0x000000ffff037224 */ /* 0x000fce00078e0000 */
.L_x_4:
[----:B------:R-:W-:Y:S05]  /*0470*/  BSYNC.RECONVERGENT B0 ;  /* 0x0000000000007941 */ /* 0x000fea0003800200 */
.L_x_3:
[----:B------:R-:W0:Y:S01]  /*0480*/  LDC.64 R12, c[0x0][0x388] ;  /* 0x0000e200ff0c7b82 */ /* 0x000e220000000a00 */
[----:B------:R-:W1:Y:S02]  /*0490*/  LDCU UR4, c[0x0][0x3b0] ;  /* 0x00007600ff0477ac */ /* 0x000e640008000800 */
[----:B-1----:R-:W-:Y:S01]  /*04a0*/  IMAD R11, R10, UR4, R11 ;  /* 0x000000040a0b7c24 */ /* 0x002fe2000f8e020b */
[----:B------:R-:W1:Y:S03]  /*04b0*/  LDCU UR4, c[0x0][0x3a8] ;  /* 0x00007500ff0477ac */ /* 0x000e660008000800 */
[----:B0-----:R-:W-:-:S05]  /*04c0*/  IMAD.WIDE.U32 R10, R11, 0x4, R12 ;  /* 0x000000040b0a7825 */ /* 0x001fca00078e000c */
[----:B------:R-:W1:Y:S01]  /*04d0*/  LDG.E R0, desc[UR6][R10.64] ;  /* 0x000000060a007981 */ /* 0x000e62000c1e1900 */
[----:B------:R-:W-:Y:S01]  /*04e0*/  BSSY.RECONVERGENT B0, `(.L_x_5) ;  /* 0x0000072000007945 */ /* 0x000fe20003800200 */
[----:B-1----:R-:W-:-:S04]  /*04f0*/  FMUL R0, R0, UR4 ;  /* 0x0000000400007c20 */ /* 0x002fc80008400000 */
[C---:B------:R-:W-:Y:S01]  /*0500*/  FMUL R22, R0.reuse, 0.63661974668502807617 ;  /* 0x3f22f98300167820 */ /* 0x040fe20000400000 */
[----:B------:R-:W-:-:S04]  /*0510*/  FSETP.GE.AND P0, PT, |R0|, 105615, PT ;  /* 0x47ce47800000780b */ /* 0x000fc80003f06200 */
[----:B------:R-:W-:Y:S01]  /*0520*/  P2R R11, PR, RZ, 0x1 ;  /* 0x00000001ff0b7803 */ /* 0x000fe20000000000 */
[----:B------:R-:W0:Y:S02]  /*0530*/  F2I.NTZ R22, R22 ;  /* 0x0000001600167305 */ /* 0x000e240000203100 */
[----:B0-----:R-:W-:Y:S01]  /*0540*/  I2FP.F32.S32 R21, R22 ;  /* 0x0000001600157245 */ /* 0x001fe20000201400 */
[----:B------:R-:W-:-:S04]  /*0550*/  IMAD.MOV.U32 R20, RZ, RZ, R22 ;  /* 0x000000ffff147224 */ /* 0x000fc800078e0016 */
[----:B------:R-:W-:-:S04]  /*0560*/  FFMA R12, R21, -1.5707962512969970703, R0 ;  /* 0xbfc90fda150c7823 */ /* 0x000fc80000000000 */
[----:B------:R-:W-:-:S04]  /*0570*/  FFMA R12, R21, -7.5497894158615963534e-08, R12 ;  /* 0xb3a22168150c7823 */ /* 0x000fc8000000000c */
[----:B------:R-:W-:-:S05]  /*0580*/  FFMA R21, R21, -5.3903029534742383927e-15, R12 ;  /* 0xa7c234c515157823 */ /* 0x000fca000000000c */
[----:B------:R-:W-:Y:S01]  /*0590*/  MOV R10, R21 ;  /* 0x00000015000a7202 */ /* 0x000fe20000000f00 */
[----:B------:R-:W-:Y:S06]  /*05a0*/  @!P0 BRA `(.L_x_6) ;  /* 0x0000000400948947 */ /* 0x000fec0003800000 */
[----:B------:R-:W-:-:S13]  /*05b0*/  FSETP.NEU.AND P0, PT, |R0|, +INF , PT ;  /* 0x7f8000000000780b */ /* 0x000fda0003f0d200 */
[----:B------:R-:W-:Y:S01]  /*05c0*/  @!P0 FMUL R10, RZ, R0 ;  /* 0x00000000ff0a8220 */ /* 0x000fe20000400000 */
[----:B------:R-:W-:Y:S01]  /*05d0*/  @!P0 IMAD.MOV.U32 R22, RZ, RZ, RZ ;  /* 0x000000ffff168224 */ /* 0x000fe200078e00ff */
[----:B------:R-:W-:Y:S06]  /*05e0*/  @!P0 BRA `(.L_x_6) ;  /* 0x0000000400848947 */ /* 0x000fec0003800000 */
[----:B------:R-:W-:Y:S01]  /*05f0*/  IMAD.SHL.U32 R10, R0, 0x100, RZ ;  /* 0x00000100000a7824 */ /* 0x000fe200078e00ff */
[----:B------:R-:W0:Y:S01]  /*0600*/  LDCU.64 UR8, c[0x4][URZ] ;  /* 0x01000000ff0877ac */ /* 0x000e220008000a00 */
[----:B------:R-:W-:Y:S02]  /*0610*/  IMAD.MOV.U32 R23, RZ, RZ, RZ ;  /* 0x000000ffff177224 */ /* 0x000fe400078e00ff */
[----:B------:R-:W-:Y:S01]  /*0620*/  IMAD.MOV.U32 R24, RZ, RZ, RZ ;  /* 0x000000ffff187224 */ /* 0x000fe200078e00ff */
[----:B------:R-:W-:Y:S01]  /*0630*/  LOP3.LUT R22, R10, 0x80000000, RZ, 0xfc, !PT ;  /* 0x800000000a167812 */ /* 0x000fe200078efcff */
[----:B------:R-:W-:Y:S01]  /*0640*/  UMOV UR5, URZ ;  /* 0x000000ff00057c82 */ /* 0x000fe20008000000 */
[----:B------:R-:W-:-:S05]  /*0650*/  UMOV UR4, URZ ;  /* 0x000000ff00047c82 */ /* 0x000fca0008000000 */
.L_x_7:
[----:B0-----:R-:W-:Y:S01]  /*0660*/  IMAD.U32 R11, RZ, RZ, UR9 ;  /* 0x00000009ff0b7e24 */ /* 0x001fe2000f8e00ff */
[----:B------:R-:W-:-:S05]  /*0670*/  MOV R10, UR8 ;  /* 0x00000008000a7c02 */ /* 0x000fca0008000f00 */
[----:B------:R-:W2:Y:S01]  /*0680*/  LDG.E.CONSTANT R11, desc[UR6][R10.64] ;  /* 0x000000060a0b7981 */ /* 0x000ea2000c1e9900 */
[----:B------:R-:W-:Y:S01]  /*0690*/  UIADD3 UR4, UPT, UPT, UR4, 0x1, URZ ;  /* 0x0000000104047890 */ /* 0x000fe2000fffe0ff */
[C---:B------:R-:W-:Y:S01]  /*06a0*/  ISETP.EQ.AND P0, PT, R24.reuse, RZ, PT ;  /* 0x000000ff1800720c */ /* 0x040fe20003f02270 */
[----:B------:R-:W-:Y:S01]  /*06b0*/  UIADD3 UR8, UP1, UPT, UR8, 0x4, URZ ;  /* 0x0000000408087890 */ /* 0x000fe2000ff3e0ff */
[C---:B------:R-:W-:Y:S01]  /*06c0*/  ISETP.EQ.AND P1, PT, R24.reuse, 0x4, PT ;  /* 0x000000041800780c */ /* 0x040fe20003f22270 */
[----:B------:R-:W-:Y:S01]  /*06d0*/  UISETP.NE.AND UP0, UPT, UR4, 0x6, UPT ;  /* 0x000000060400788c */ /* 0x000fe2000bf05270 */
[C---:B------:R-:W-:Y:S01]  /*06e0*/  ISETP.EQ.AND P3, PT, R24.reuse, 0xc, PT ;  /* 0x0000000c1800780c */ /* 0x040fe20003f62270 */
[----:B------:R-:W-:Y:S01]  /*06f0*/  UIADD3.X UR9, UPT, UPT, URZ, UR9, URZ, UP1, !UPT ;  /* 0x00000009ff097290 */ /* 0x000fe20008ffe4ff */
[C---:B------:R-:W-:Y:S02]  /*0700*/  ISETP.EQ.AND P4, PT, R24.reuse, 0x10, PT ;  /* 0x000000101800780c */ /* 0x040fe40003f82270 */
[----:B------:R-:W-:Y:S01]  /*0710*/  ISETP.EQ.AND P5, PT, R24, 0x14, PT ;  /* 0x000000141800780c */ /* 0x000fe20003fa2270 */
[----:B--2---:R-:W-:-:S03]  /*0720*/  IMAD.WIDE.U32 R12, R11, R22, RZ ;  /* 0x000000160b0c7225 */ /* 0x004fc600078e00ff */
[----:B------:R-:W-:-:S04]  /*0730*/  IADD3 R12, P2, PT, R12, R23, RZ ;  /* 0x000000170c0c7210 */ /* 0x000fc80007f5e0ff */
[----:B------:R-:W-:Y:S01]  /*0740*/  IADD3.X R23, PT, PT, R13, UR5, RZ, P2, !PT ;  /* 0x000000050d177c10 */ /* 0x000fe200097fe4ff */
[--C-:B------:R-:W-:Y:S01]  /*0750*/  @P0 IMAD.MOV.U32 R14, RZ, RZ, R12.reuse ;  /* 0x000000ffff0e0224 */ /* 0x100fe200078e000c */
[C---:B------:R-:W-:Y:S01]  /*0760*/  ISETP.EQ.AND P2, PT, R24.reuse, 0x8, PT ;  /* 0x000000081800780c */ /* 0x040fe20003f42270 */
[--C-:B------:R-:W-:Y:S01]  /*0770*/  @P1 IMAD.MOV.U32 R15, RZ, RZ, R12.reuse ;  /* 0x000000ffff0f1224 */ /* 0x100fe200078e000c */
[----:B------:R-:W-:Y:S01]  /*0780*/  @P3 MOV R17, R12 ;  /* 0x0000000c00113202 */ /* 0x000fe20000000f00 */
[--C-:B------:R-:W-:Y:S02]  /*0790*/  @P4 IMAD.MOV.U32 R18, RZ, RZ, R12.reuse ;  /* 0x000000ffff124224 */ /* 0x100fe400078e000c */
[----:B------:R-:W-:Y:S02]  /*07a0*/  @P5 IMAD.MOV.U32 R19, RZ, RZ, R12 ;  /* 0x000000ffff135224 */ /* 0x000fe400078e000c */
[----:B------:R-:W-:-:S06]  /*07b0*/  VIADD R24, R24, 0x4 ;  /* 0x0000000418187836 */ /* 0x000fcc0000000000 */
[----:B------:R-:W-:Y:S01]  /*07c0*/  @P2 IMAD.MOV.U32 R16, RZ, RZ, R12 ;  /* 0x000000ffff102224 */ /* 0x000fe200078e000c */
[----:B------:R-:W-:Y:S06]  /*07d0*/  BRA.U UP0, `(.L_x_7) ;  /* 0xfffffffd00a07547 */ /* 0x000fec000b83ffff */
[----:B------:R-:W-:Y:S01]  /*07e0*/  SHF.R.U32.HI R10, RZ, 0x17, R0 ;  /* 0x00000017ff0a7819 */ /* 0x000fe20000011600 */
[----:B------:R-:W-:Y:S03]  /*07f0*/  BSSY.RECONVERGENT B1, `(.L_x_8) ;  /* 0x000002e000017945 */ /* 0x000fe60003800200 */
[C---:B------:R-:W-:Y:S02]  /*0800*/  LOP3.LUT R11, R10.reuse, 0xe0, RZ, 0xc0, !PT ;  /* 0x000000e00a0b7812 */ /* 0x040fe400078ec0ff */
[----:B------:R-:W-:-:S03]  /*0810*/  LOP3.LUT P6, RZ, R10, 0x1f, RZ, 0xc0, !PT ;  /* 0x0000001f0aff7812 */ /* 0x000fc600078cc0ff */
[----:B------:R-:W-:-:S05]  /*0820*/  VIADD R11, R11, 0xffffff80 ;  /* 0xffffff800b0b7836 */ /* 0x000fca0000000000 */
[----:B------:R-:W-:-:S04]  /*0830*/  SHF.R.U32.HI R11, RZ, 0x5, R11 ;  /* 0x00000005ff0b7819 */ /* 0x000fc8000001160b */
[----:B------:R-:W-:-:S04]  /*0840*/  LEA R12, -R11, RZ, 0x2 ;  /* 0x000000ff0b0c7211 */ /* 0x000fc800078e11ff */
[C---:B------:R-:W-:Y:S02]  /*0850*/  ISETP.EQ.AND P3, PT, R12.reuse, -0x18, PT ;  /* 0xffffffe80c00780c */ /* 0x040fe40003f62270 */
[C---:B------:R-:W-:Y:S02]  /*0860*/  ISETP.EQ.AND P4, PT, R12.reuse, -0x14, PT ;  /* 0xffffffec0c00780c */ /* 0x040fe40003f82270 */
[C---:B------:R-:W-:Y:S02]  /*0870*/  ISETP.EQ.AND P0, PT, R12.reuse, -0x10, PT ;  /* 0xfffffff00c00780c */ /* 0x040fe40003f02270 */
[C---:B------:R-:W-:Y:S02]  /*0880*/  ISETP.EQ.AND P1, PT, R12.reuse, -0xc, PT ;  /* 0xfffffff40c00780c */ /* 0x040fe40003f22270 */
[C---:B------:R-:W-:Y:S02]  /*0890*/  ISETP.EQ.AND P2, PT, R12.reuse, -0x8, PT ;  /* 0xfffffff80c00780c */ /* 0x040fe40003f42270 */
[----:B------:R-:W-:-:S03]  /*08a0*/  ISETP.EQ.AND P5, PT, R12, 0x4, PT ;  /* 0x000000040c00780c */ /* 0x000fc60003fa2270 */
[--C-:B------:R-:W-:Y:S01]  /*08b0*/  @P3 IMAD.MOV.U32 R22, RZ, RZ, R14.reuse ;  /* 0x000000ffff163224 */ /* 0x100fe200078e000e */
[C---:B------:R-:W-:Y:S01]  /*08c0*/  ISETP.EQ.AND P3, PT, R12.reuse, -0x4, PT ;  /* 0xfffffffc0c00780c */ /* 0x040fe20003f62270 */
[----:B------:R-:W-:Y:S02]  /*08d0*/  @P4 IMAD.MOV.U32 R11, RZ, RZ, R14 ;  /* 0x000000ffff0b4224 */ /* 0x000fe400078e000e */
[--C-:B------:R-:W-:Y:S01]  /*08e0*/  @P4 IMAD.MOV.U32 R22, RZ, RZ, R15.reuse ;  /* 0x000000ffff164224 */ /* 0x100fe200078e000f */
[----:B------:R-:W-:Y:S01]  /*08f0*/  ISETP.EQ.AND P4, PT, R12, RZ, PT ;  /* 0x000000ff0c00720c */ /* 0x000fe20003f82270 */
[----:B------:R-:W-:Y:S01]  /*0900*/  @P0 IMAD.MOV.U32 R11, RZ, RZ, R15 ;  /* 0x000000ffff0b0224 */ /* 0x000fe200078e000f */
[----:B------:R-:W-:Y:S01]  /*0910*/  @P0 MOV R22, R16 ;  /* 0x0000001000160202 */ /* 0x000fe20000000f00 */
[----:B------:R-:W-:Y:S02]  /*0920*/  @P1 IMAD.MOV.U32 R11, RZ, RZ, R16 ;  /* 0x000000ffff0b1224 */ /* 0x000fe400078e0010 */
[----:B------:R-:W-:-:S02]  /*0930*/  @P2 IMAD.MOV.U32 R11, RZ, RZ, R17 ;  /* 0x000000ffff0b2224 */ /* 0x000fc400078e0011 */
[----:B------:R-:W-:Y:S02]  /*0940*/  @P1 IMAD.MOV.U32 R22, RZ, RZ, R17 ;  /* 0x000000ffff161224 */ /* 0x000fe400078e0011 */
[----:B------:R-:W-:Y:S01]  /*0950*/  @P3 MOV R11, R18 ;  /* 0x00000012000b3202 */ /* 0x000fe20000000f00 */
[----:B------:R-:W-:Y:S02]  /*0960*/  @P2 IMAD.MOV.U32 R22, RZ, RZ, R18 ;  /* 0x000000ffff162224 */ /* 0x000fe400078e0012 */
[--C-:B------:R-:W-:Y:S02]  /*0970*/  @P3 IMAD.MOV.U32 R22, RZ, RZ, R19.reuse ;  /* 0x000000ffff163224 */ /* 0x100fe400078e0013 */
[----:B------:R-:W-:Y:S02]  /*0980*/  @P4 IMAD.MOV.U32 R11, RZ, RZ, R19 ;  /* 0x000000ffff0b4224 */ /* 0x000fe400078e0013 */
[--C-:B------:R-:W-:Y:S02]  /*0990*/  @P5 IMAD.MOV.U32 R11, RZ, RZ, R23.reuse ;  /* 0x000000ffff0b5224 */ /* 0x100fe400078e0017 */
[----:B------:R-:W-:-:S03]  /*09a0*/  @P4 IMAD.MOV.U32 R22, RZ, RZ, R23 ;  /* 0x000000ffff164224 */ /* 0x000fc600078e0017 */
[----:B------:R-:W-:Y:S01]  /*09b0*/  MOV R12, R11 ;  /* 0x0000000b000c7202 */ /* 0x000fe20000000f00 */
[----:B------:R-:W-:Y:S06]  /*09c0*/  @!P6 BRA `(.L_x_9) ;  /* 0x000000000040e947 */ /* 0x000fec0003800000 */
[----:B------:R-:W-:Y:S01]  /*09d0*/  SHF.R.U32.HI R11, RZ, 0x17, R0 ;  /* 0x00000017ff0b7819 */ /* 0x000fe20000011600 */
[----:B------:R-:W-:Y:S02]  /*09e0*/  @P0 IMAD.MOV.U32 R13, RZ, RZ, R14 ;  /* 0x000000ffff0d0224 */ /* 0x000fe400078e000e */
[----:B------:R-:W-:Y:S01]  /*09f0*/  @P1 IMAD.MOV.U32 R13, RZ, RZ, R15 ;  /* 0x000000ffff0d1224 */ /* 0x000fe200078e000f */
[----:B------:R-:W-:Y:S02]  /*0a00*/  LOP3.LUT R11, R11, 0xe0, RZ, 0xc0, !PT ;  /* 0x000000e00b0b7812 */ /* 0x000fe400078ec0ff */
[----:B------:R-:W-:Y:S01]  /*0a10*/  @P2 MOV R13, R16 ;  /* 0x00000010000d2202 */ /* 0x000fe20000000f00 */
[----:B------:R-:W-:Y:S02]  /*0a20*/  @P3 IMAD.MOV.U32 R13, RZ, RZ, R17 ;  /* 0x000000ffff0d3224 */ /* 0x000fe400078e0011 */
[----:B------:R-:W-:Y:S02]  /*0a30*/  VIADD R11, R11, 0xffffff80 ;  /* 0xffffff800b0b7836 */ /* 0x000fe40000000000 */
[----:B------:R-:W-:-:S02]  /*0a40*/  @P4 IMAD.MOV.U32 R13, RZ, RZ, R18 ;  /* 0x000000ffff0d4224 */ /* 0x000fc400078e0012 */
[----:B------:R-:W-:Y:S01]  /*0a50*/  @P5 IMAD.MOV.U32 R13, RZ, RZ, R19 ;  /* 0x000000ffff0d5224 */ /* 0x000fe200078e0013 */
[----:B------:R-:W-:-:S05]  /*0a60*/  SHF.R.U32.HI R11, RZ, 0x5, R11 ;  /* 0x00000005ff0b7819 */ /* 0x000fca000001160b */
[----:B------:R-:W-:-:S05]  /*0a70*/  IMAD.U32 R11, R11, -0x4, RZ ;  /* 0xfffffffc0b0b7824 */ /* 0x000fca00078e00ff */
[----:B------:R-:W-:Y:S02]  /*0a80*/  ISETP.EQ.AND P0, PT, R11, 0x8, PT ;  /* 0x000000080b00780c */ /* 0x000fe40003f02270 */
[----:B------:R-:W-:-:S04]  /*0a90*/  LOP3.LUT R11, R10, 0x1f, RZ, 0xc0, !PT ;  /* 0x0000001f0a0b7812 */ /* 0x000fc800078ec0ff */
[----:B------:R-:W-:-:S07]  /*0aa0*/  SHF.L.W.U32.HI R22, R12, R11, R22 ;  /* 0x0000000b0c167219 */ /* 0x000fce0000010e16 */
[----:B------:R-:W-:-:S05]  /*0ab0*/  @P0 IMAD.MOV.U32 R13, RZ, RZ, R23 ;  /* 0x000000ffff0d0224 */ /* 0x000fca00078e0017 */
[----:B------:R-:W-:-:S07]  /*0ac0*/  SHF.L.W.U32.HI R12, R13, R11, R12 ;  /* 0x0000000b0d0c7219 */ /* 0x000fce0000010e0c */
.L_x_9:
[----:B------:R-:W-:Y:S05]  /*0ad0*/  BSYNC.RECONVERGENT B1 ;  /* 0x0000000000017941 */ /* 0x000fea0003800200 */
.L_x_8:
[C---:B------:R-:W-:Y:S01]  /*0ae0*/  SHF.L.W.U32.HI R23, R12.reuse, 0x2, R22 ;  /* 0x000000020c177819 */ /* 0x040fe20000010e16 */
[----:B------:R-:W-:Y:S01]  /*0af0*/  UMOV UR4, 0x54442d19 ;  /* 0x54442d1900047882 */ /* 0x000fe20000000000 */
[----:B------:R-:W-:Y:S01]  /*0b00*/  SHF.L.U32 R10, R12, 0x2, RZ ;  /* 0x000000020c0a7819 */ /* 0x000fe200000006ff */
[----:B------:R-:W-:Y:S01]  /*0b10*/  UMOV UR5, 0x3bf921fb ;  /* 0x3bf921fb00057882 */ /* 0x000fe20000000000 */
[----:B------:R-:W-:Y:S02]  /*0b20*/  SHF.R.S32.HI R11, RZ, 0x1f, R23 ;  /* 0x0000001fff0b7819 */ /* 0x000fe40000011417 */
[----:B------:R-:W-:Y:S02]  /*0b30*/  ISETP.GE.AND P0, PT, R0, RZ, PT ;  /* 0x000000ff0000720c */ /* 0x000fe40003f06270 */
[C---:B------:R-:W-:Y:S02]  /*0b40*/  LOP3.LUT R10, R11.reuse, R10, RZ, 0x3c, !PT ;  /* 0x0000000a0b0a7212 */ /* 0x040fe400078e3cff */
[----:B------:R-:W-:-:S02]  /*0b50*/  LOP3.LUT R11, R11, R23, RZ, 0x3c, !PT ;  /* 0x000000170b0b7212 */ /* 0x000fc400078e3cff */
[----:B------:R-:W-:Y:S02]  /*0b60*/  SHF.R.U32.HI R22, RZ, 0x1e, R22 ;  /* 0x0000001eff167819 */ /* 0x000fe40000011616 */
[C---:B------:R-:W-:Y:S02]  /*0b70*/  LOP3.LUT R24, R23.reuse, R0, RZ, 0x3c, !PT ;  /* 0x0000000017187212 */ /* 0x040fe400078e3cff */
[----:B------:R-:W0:Y:S01]  /*0b80*/  I2F.F64.S64 R10, R10 ;  /* 0x0000000a000a7312 */ /* 0x000e220000301c00 */
[----:B------:R-:W-:Y:S02]  /*0b90*/  LEA.HI R22, R23, R22, RZ, 0x1 ;  /* 0x0000001617167211 */ /* 0x000fe400078f08ff */
[----:B------:R-:W-:-:S03]  /*0ba0*/  ISETP.GE.AND P1, PT, R24, RZ, PT ;  /* 0x000000ff1800720c */ /* 0x000fc60003f26270 */
[----:B------:R-:W-:-:S04]  /*0bb0*/  IMAD.MOV R23, RZ, RZ, -R22 ;  /* 0x000000ffff177224 */ /* 0x000fc800078e0a16 */
[----:B------:R-:W-:Y:S01]  /*0bc0*/  @!P0 IMAD.MOV.U32 R22, RZ, RZ, R23 ;  /* 0x000000ffff168224 */ /* 0x000fe200078e0017 */
[----:B0-----:R-:W-:-:S10]  /*0bd0*/  DMUL R12, R10, UR4 ;  /* 0x000000040a0c7c28 */ /* 0x001fd40008000000 */
[----:B------:R-:W0:Y:S02]  /*0be0*/  F2F.F32.F64 R12, R12 ;  /* 0x0000000c000c7310 */ /* 0x000e240000301000 */
[----:B0-----:R-:W-:-:S07]  /*0bf0*/  FSEL R10, -R12, R12, !P1 ;  /* 0x0000000c0c0a7208 */ /* 0x001fce0004800100 */
.L_x_6:
[----:B------:R-:W-:Y:S05]  /*0c00*/  BSYNC.RECONVERGENT B0 ;  /* 0x0000000000007941 */ /* 0x000fea0003800200 */
.L_x_5:
[----:B------:R-:W-:Y:S01]  /*0c10*/  LOP3.LUT R13, R22, 0x1, RZ, 0xc0, !PT ;  /* 0x00000001160d7812 */ /* 0x000fe200078ec0ff */
[----:B------:R-:W-:Y:S02]  /*0c20*/  IMAD.MOV.U32 R23, RZ, RZ, 0x37cbac00 ;  /* 0x37cbac00ff177424 */ /* 0x000fe400078e00ff */
[----:B------:R-:W-:Y:S01]  /*0c30*/  FMUL R11, R10, R10 ;  /* 0x0000000a0a0b7220 */ /* 0x000fe20000400000 */
[----:B------:R-:W-:Y:S01]  /*0c40*/  IADD3 R24, PT, PT, R22, 0x1, RZ ;  /* 0x0000000116187810 */ /* 0x000fe20007ffe0ff */
[----:B------:R-:W-:Y:S01]  /*0c50*/  IMAD.MOV.U32 R25, RZ, RZ, 0x3e2aaaa8 ;  /* 0x3e2aaaa8ff197424 */ /* 0x000fe200078e00ff */
[----:B------:R-:W-:Y:S01]  /*0c60*/  ISETP.NE.U32.AND P0, PT, R13, 0x1, PT ;  /* 0x000000010d00780c */ /* 0x000fe20003f05070 */
[----:B------:R-:W-:Y:S01]  /*0c70*/  FFMA R12, R11, R23, -0.0013887860113754868507 ;  /* 0xbab607ed0b0c7423 */ /* 0x000fe20000000017 */
[----:B------:R-:W-:Y:S01]  /*0c80*/  IMAD.MOV.U32 R13, RZ, RZ, 0x3c0885e4 ;  /* 0x3c0885e4ff0d7424 */ /* 0x000fe200078e00ff */
[----:B------:R-:W-:Y:S01]  /*0c90*/  FSETP.GE.AND P2, PT, |R0|, 105615, PT ;  /* 0x47ce47800000780b */ /* 0x000fe20003f46200 */
[----:B------:R-:W-:Y:S01]  /*0ca0*/  BSSY.RECONVERGENT B0, `(.L_x_10) ;  /* 0x0000069000007945 */ /* 0x000fe20003800200 */
[----:B------:R-:W-:-:S02]  /*0cb0*/  LOP3.LUT P1, RZ, R24, 0x2, RZ, 0xc0, !PT ;  /* 0x0000000218ff7812 */ /* 0x000fc4000782c0ff */
[----:B------:R-:W-:Y:S02]  /*0cc0*/  FSEL R12, R12, -0.00019574658654164522886, P0 ;  /* 0xb94d41530c0c7808 */ /* 0x000fe40000000000 */
[----:B------:R-:W-:Y:S02]  /*0cd0*/  FSEL R22, R13, 0.041666727513074874878, !P0 ;  /* 0x3d2aaabb0d167808 */ /* 0x000fe40004000000 */
[----:B------:R-:W-:Y:S02]  /*0ce0*/  FSEL R10, R10, 1, !P0 ;  /* 0x3f8000000a0a7808 */ /* 0x000fe40004000000 */
[----:B------:R-:W-:Y:S01]  /*0cf0*/  FSEL R25, -R25, -0.4999999701976776123, !P0 ;  /* 0xbeffffff19197808 */ /* 0x000fe20004000100 */
[C---:B------:R-:W-:Y:S02]  /*0d00*/  FFMA R12, R11.reuse, R12, R22 ;  /* 0x0000000c0b0c7223 */ /* 0x040fe40000000016 */
[C---:B------:R-:W-:Y:S02]  /*0d10*/  FFMA R13, R11.reuse, R10, RZ ;  /* 0x0000000a0b0d7223 */ /* 0x040fe400000000ff */
[----:B------:R-:W-:-:S04]  /*0d20*/  FFMA R12, R11, R12, R25 ;  /* 0x0000000c0b0c7223 */ /* 0x000fc80000000019 */
[----:B------:R-:W-:-:S04]  /*0d30*/  FFMA R22, R13, R12, R10 ;  /* 0x0000000c0d167223 */ /* 0x000fc8000000000a */
[----:B------:R-:W-:Y:S01]  /*0d40*/  @P1 FADD R22, RZ, -R22 ;  /* 0x80000016ff161221 */ /* 0x000fe20000000000 */
[----:B------:R-:W-:Y:S06]  /*0d50*/  @!P2 BRA `(.L_x_11) ;  /* 0x000000040074a947 */ /* 0x000fec0003800000 */
[----:B------:R-:W-:-:S13]  /*0d60*/  FSETP.NEU.AND P0, PT, |R0|, +INF , PT ;  /* 0x7f8000000000780b */ /* 0x000fda0003f0d200 */
[----:B------:R-:W-:Y:S01]  /*0d70*/  @!P0 FMUL R21, RZ, R0 ;  /* 0x00000000ff158220 */ /* 0x000fe20000400000 */
[----:B------:R-:W-:Y:S01]  /*0d80*/  @!P0 IMAD.MOV.U32 R20, RZ, RZ, RZ ;  /* 0x000000ffff148224 */ /* 0x000fe200078e00ff */
[----:B------:R-:W-:Y:S06]  /*0d90*/  @!P0 BRA `(.L_x_11) ;  /* 0x0000000400648947 */ /* 0x000fec0003800000 */
[----:B------:R-:W-:Y:S01]  /*0da0*/  IMAD.SHL.U32 R10, R0, 0x100, RZ ;  /* 0x00000100000a7824 */ /* 0x000fe200078e00ff */
[----:B------:R-:W-:Y:S01]  /*0db0*/  CS2R R20, SRZ ;  /* 0x0000000000147805 */ /* 0x000fe2000001ff00 */
[----:B------:R-:W0:Y:S03]  /*0dc0*/  LDCU.64 UR8, c[0x4][URZ] ;  /* 0x01000000ff0877ac */ /* 0x000e260008000a00 */
[----:B------:R-:W-:Y:S01]  /*0dd0*/  LOP3.LUT R25, R10, 0x80000000, RZ, 0xfc, !PT ;  /* 0x800000000a197812 */ /* 0x000fe200078efcff */
[----:B------:R-:W-:Y:S01]  /*0de0*/  UMOV UR5, URZ ;  /* 0x000000ff00057c82 */ /* 0x000fe20008000000 */
[----:B------:R-:W-:-:S05]  /*0df0*/  UMOV UR4, URZ ;  /* 0x000000ff00047c82 */ /* 0x000fca0008000000 */
.L_x_12:
        /* <DEDUP_REMOVED lines=11> */
[----:B------:R-:W-:-:S02]  /*0eb0*/  ISETP.EQ.AND P4, PT, R20, 0x10, PT ;  /* 0x000000101400780c */ /* 0x000fc40003f82270 */
[C---:B------:R-:W-:Y:S01]  /*0ec0*/  ISETP.EQ.AND P5, PT, R20.reuse, 0x14, PT ;  /* 0x000000141400780c */ /* 0x040fe20003fa2270 */
[----:B------:R-:W-:Y:S02]  /*0ed0*/  VIADD R20, R20, 0x4 ;  /* 0x0000000414147836 */ /* 0x000fe40000000000 */
[----:B--2---:R-:W-:-:S03]  /*0ee0*/  IMAD.WIDE.U32 R12, R10, R25, RZ ;  /* 0x000000190a0c7225 */ /* 0x004fc600078e00ff */
[----:B------:R-:W-:-:S04]  /*0ef0*/  IADD3 R12, P6, PT, R12, R21, RZ ;  /* 0x000000150c0c7210 */ /* 0x000fc80007fde0ff */
[----:B------:R-:W-:Y:S01]  /*0f00*/  IADD3.X R21, PT, PT, R13, UR5, RZ, P6, !PT ;  /* 0x000000050d157c10 */ /* 0x000fe2000b7fe4ff */
[--C-:B------:R-:W-:Y:S01]  /*0f10*/  @P0 IMAD.MOV.U32 R14, RZ, RZ, R12.reuse ;  /* 0x000000ffff0e0224 */ /* 0x100fe200078e000c */
[----:B------:R-:W-:Y:S01]  /*0f20*/  @P4 MOV R18, R12 ;  /* 0x0000000c00124202 */ /* 0x000fe20000000f00 */
[--C-:B------:R-:W-:Y:S02]  /*0f30*/  @P1 IMAD.MOV.U32 R15, RZ, RZ, R12.reuse ;  /* 0x000000ffff0f1224 */ /* 0x100fe400078e000c */
[--C-:B------:R-:W-:Y:S02]  /*0f40*/  @P2 IMAD.MOV.U32 R16, RZ, RZ, R12.reuse ;  /* 0x000000ffff102224 */ /* 0x100fe400078e000c */
[--C-:B------:R-:W-:Y:S02]  /*0f50*/  @P3 IMAD.MOV.U32 R17, RZ, RZ, R12.reuse ;  /* 0x000000ffff113224 */ /* 0x100fe400078e000c */
[----:B------:R-:W-:Y:S01]  /*0f60*/  @P5 IMAD.MOV.U32 R19, RZ, RZ, R12 ;  /* 0x000000ffff135224 */ /* 0x000fe200078e000c */
[----:B------:R-:W-:Y:S06]  /*0f70*/  BRA.U UP0, `(.L_x_12) ;  /* 0xfffffffd00a07547 */ /* 0x000fec000b83ffff */
[----:B------:R-:W-:Y:S01]  /*0f80*/  SHF.R.U32.HI R12, RZ, 0x17, R0 ;  /* 0x00000017ff0c7819 */ /* 0x000fe20000011600 */
[----:B------:R-:W-:Y:S03]  /*0f90*/  BSSY.RECONVERGENT B1, `(.L_x_13) ;  /* 0x0000027000017945 */ /* 0x000fe60003800200 */
[C---:B------:R-:W-:Y:S02]  /*0fa0*/  LOP3.LUT R10, R12.reuse, 0xe0, RZ, 0xc0, !PT ;  /* 0x000000e00c0a7812 */ /* 0x040fe400078ec0ff */
[----:B------:R-:W-:-:S03]  /*0fb0*/  LOP3.LUT P6, RZ, R12, 0x1f, RZ, 0xc0, !PT ;  /* 0x0000001f0cff7812 */ /* 0x000fc600078cc0ff */
[----:B------:R-:W-:-:S05]  /*0fc0*/  VIADD R10, R10, 0xffffff80 ;  /* 0xffffff800a0a7836 */ /* 0x000fca0000000000 */
[----:B------:R-:W-:-:S05]  /*0fd0*/  SHF.R.U32.HI R10, RZ, 0x5, R10 ;  /* 0x00000005ff0a7819 */ /* 0x000fca000001160a */
[----:B------:R-:W-:-:S05]  /*0fe0*/  IMAD.U32 R13, R10, -0x4, RZ ;  /* 0xfffffffc0a0d7824 */ /* 0x000fca00078e00ff */
[C---:B------:R-:W-:Y:S02]  /*0ff0*/  ISETP.EQ.AND P3, PT, R13.reuse, -0x18, PT ;  /* 0xffffffe80d00780c */ /* 0x040fe40003f62270 */
[C---:B------:R-:W-:Y:S02]  /*1000*/  ISETP.EQ.AND P4, PT, R13.reuse, -0x14, PT ;  /* 0xffffffec0d00780c */ /* 0x040fe40003f82270 */
[C---:B------:R-:W-:Y:S02]  /*1010*/  ISETP.EQ.AND P2, PT, R13.reuse, -0x10, PT ;  /* 0xfffffff00d00780c */ /* 0x040fe40003f42270 */
[C---:B------:R-:W-:Y:S02]  /*1020*/  ISETP.EQ.AND P1, PT, R13.reuse, -0xc, PT ;  /* 0xfffffff40d00780c */ /* 0x040fe40003f22270 */
[C---:B------:R-:W-:Y:S02]  /*1030*/  ISETP.EQ.AND P0, PT, R13.reuse, -0x8, PT ;  /* 0xfffffff80d00780c */ /* 0x040fe40003f02270 */
[----:B------:R-:W-:-:S03]  /*1040*/  ISETP.EQ.AND P5, PT, R13, RZ, PT ;  /* 0x000000ff0d00720c */ /* 0x000fc60003fa2270 */
[----:B------:R-:W-:Y:S02]  /*1050*/  @P3 MOV R10, R14 ;  /* 0x0000000e000a3202 */ /* 0x000fe40000000f00 */
[C---:B------:R-:W-:Y:S01]  /*1060*/  ISETP.EQ.AND P3, PT, R13.reuse, -0x4, PT ;  /* 0xfffffffc0d00780c */ /* 0x040fe20003f62270 */
[----:B------:R-:W-:Y:S02]  /*1070*/  @P4 IMAD.MOV.U32 R11, RZ, RZ, R14 ;  /* 0x000000ffff0b4224 */ /* 0x000fe400078e000e */
[--C-:B------:R-:W-:Y:S01]  /*1080*/  @P4 IMAD.MOV.U32 R10, RZ, RZ, R15.reuse ;  /* 0x000000ffff0a4224 */ /* 0x100fe200078e000f */
[----:B------:R-:W-:Y:S01]  /*1090*/  ISETP.EQ.AND P4, PT, R13, 0x4, PT ;  /* 0x000000040d00780c */ /* 0x000fe20003f82270 */
[----:B------:R-:W-:Y:S01]  /*10a0*/  @P2 IMAD.MOV.U32 R11, RZ, RZ, R15 ;  /* 0x000000ffff0b2224 */ /* 0x000fe200078e000f */
[----:B------:R-:W-:Y:S01]  /*10b0*/  @P1 MOV R11, R16 ;  /* 0x00000010000b1202 */ /* 0x000fe20000000f00 */
[----:B------:R-:W-:Y:S02]  /*10c0*/  @P2 IMAD.MOV.U32 R10, RZ, RZ, R16 ;  /* 0x000000ffff0a2224 */ /* 0x000fe400078e0010 */
[----:B------:R-:W-:-:S02]  /*10d0*/  @P1 IMAD.MOV.U32 R10, RZ, RZ, R17 ;  /* 0x000000ffff0a1224 */ /* 0x000fc400078e0011 */
[----:B------:R-:W-:Y:S02]  /*10e0*/  @P0 IMAD.MOV.U32 R11, RZ, RZ, R17 ;  /* 0x000000ffff0b0224 */ /* 0x000fe400078e0011 */
[--C-:B------:R-:W-:Y:S01]  /*10f0*/  @P0 IMAD.MOV.U32 R10, RZ, RZ, R18.reuse ;  /* 0x000000ffff0a0224 */ /* 0x100fe200078e0012 */
[----:B------:R-:W-:Y:S01]  /*1100*/  @P3 MOV R10, R19 ;  /* 0x00000013000a3202 */ /* 0x000fe20000000f00 */
[----:B------:R-:W-:Y:S02]  /*1110*/  @P3 IMAD.MOV.U32 R11, RZ, RZ, R18 ;  /* 0x000000ffff0b3224 */ /* 0x000fe400078e0012 */
[----:B------:R-:W-:Y:S02]  /*1120*/  @P5 IMAD.MOV.U32 R11, RZ, RZ, R19 ;  /* 0x000000ffff0b5224 */ /* 0x000fe400078e0013 */
[--C-:B------:R-:W-:Y:S02]  /*1130*/  @P5 IMAD.MOV.U32 R10, RZ, RZ, R21.reuse ;  /* 0x000000ffff0a5224 */ /* 0x100fe400078e0015 */
[----:B------:R-:W-:Y:S01]  /*1140*/  @P4 IMAD.MOV.U32 R11, RZ, RZ, R21 ;  /* 0x000000ffff0b4224 */ /* 0x000fe200078e0015 */
[----:B------:R-:W-:Y:S06]  /*1150*/  @!P6 BRA `(.L_x_14) ;  /* 0x000000000028e947 */ /* 0x000fec0003800000 */
[----:B------:R-:W-:Y:S01]  /*1160*/  @P1 MOV R14, R15 ;  /* 0x0000000f000e1202 */ /* 0x000fe20000000f00 */
[----:B------:R-:W-:Y:S01]  /*1170*/  @P0 IMAD.MOV.U32 R14, RZ, RZ, R16 ;  /* 0x000000ffff0e0224 */ /* 0x000fe200078e0010 */
[----:B------:R-:W-:Y:S01]  /*1180*/  ISETP.EQ.AND P0, PT, R13, 0x8, PT ;  /* 0x000000080d00780c */ /* 0x000fe20003f02270 */
[----:B------:R-:W-:Y:S01]  /*1190*/  @P3 IMAD.MOV.U32 R14, RZ, RZ, R17 ;  /* 0x000000ffff0e3224 */ /* 0x000fe200078e0011 */
[----:B------:R-:W-:Y:S01]  /*11a0*/  LOP3.LUT R12, R12, 0x1f, RZ, 0xc0, !PT ;  /* 0x0000001f0c0c7812 */ /* 0x000fe200078ec0ff */
[----:B------:R-:W-:Y:S01]  /*11b0*/  @P5 IMAD.MOV.U32 R14, RZ, RZ, R18 ;  /* 0x000000ffff0e5224 */ /* 0x000fe200078e0012 */
[----:B------:R-:W-:Y:S02]  /*11c0*/  @P4 MOV R14, R19 ;  /* 0x00000013000e4202 */ /* 0x000fe40000000f00 */
[----:B------:R-:W-:-:S07]  /*11d0*/  SHF.L.W.U32.HI R10, R11, R12, R10 ;  /* 0x0000000c0b0a7219 */ /* 0x000fce0000010e0a */
[----:B------:R-:W-:-:S05]  /*11e0*/  @P0 IMAD.MOV.U32 R14, RZ, RZ, R21 ;  /* 0x000000ffff0e0224 */ /* 0x000fca00078e0015 */
[----:B------:R-:W-:-:S07]  /*11f0*/  SHF.L.W.U32.HI R11, R14, R12, R11 ;  /* 0x0000000c0e0b7219 */ /* 0x000fce0000010e0b */
.L_x_14:
[----:B------:R-:W-:Y:S05]  /*1200*/  BSYNC.RECONVERGENT B1 ;  /* 0x0000000000017941 */ /* 0x000fea0003800200 */
.L_x_13:
[C-C-:B------:R-:W-:Y:S01]  /*1210*/  SHF.L.W.U32.HI R17, R11.reuse, 0x2, R10.reuse ;  /* 0x000000020b117819 */ /* 0x140fe20000010e0a */
[----:B------:R-:W-:Y:S01]  /*1220*/  IMAD.SHL.U32 R11, R11, 0x4, RZ ;  /* 0x000000040b0b7824 */ /* 0x000fe200078e00ff */
[----:B------:R-:W-:Y:S01]  /*1230*/  UMOV UR4, 0x54442d19 ;  /* 0x54442d1900047882 */ /* 0x000fe20000000000 */
[----:B------:R-:W-:Y:S01]  /*1240*/  UMOV UR5, 0x3bf921fb ;  /* 0x3bf921fb00057882 */ /* 0x000fe20000000000 */
[----:B------:R-:W-:Y:S02]  /*1250*/  SHF.R.S32.HI R14, RZ, 0x1f, R17 ;  /* 0x0000001fff0e7819 */ /* 0x000fe40000011411 */
[----:B------:R-:W-:Y:S02]  /*1260*/  SHF.R.U32.HI R10, RZ, 0x1e, R10 ;  /* 0x0000001eff0a7819 */ /* 0x000fe4000001160a */
[C---:B------:R-:W-:Y:S02]  /*1270*/  LOP3.LUT R12, R14.reuse, R11, RZ, 0x3c, !PT ;  /* 0x0000000b0e0c7212 */ /* 0x040fe400078e3cff */
[----:B------:R-:W-:-:S02]  /*1280*/  LOP3.LUT R13, R14, R17, RZ, 0x3c, !PT ;  /* 0x000000110e0d7212 */ /* 0x000fc400078e3cff */
[----:B------:R-:W-:Y:S02]  /*1290*/  ISETP.GE.AND P1, PT, R0, RZ, PT ;  /* 0x000000ff0000720c */ /* 0x000fe40003f26270 */
[C---:B------:R-:W-:Y:S02]  /*12a0*/  LOP3.LUT R0, R17.reuse, R0, RZ, 0x3c, !PT ;  /* 0x0000000011007212 */ /* 0x040fe400078e3cff */
[----:B------:R-:W0:Y:S01]  /*12b0*/  I2F.F64.S64 R12, R12 ;  /* 0x0000000c000c7312 */ /* 0x000e220000301c00 */
[----:B------:R-:W-:Y:S02]  /*12c0*/  LEA.HI R20, R17, R10, RZ, 0x1 ;  /* 0x0000000a11147211 */ /* 0x000fe400078f08ff */
[----:B------:R-:W-:-:S03]  /*12d0*/  ISETP.GE.AND P0, PT, R0, RZ, PT ;  /* 0x000000ff0000720c */ /* 0x000fc60003f06270 */
[----:B------:R-:W-:-:S05]  /*12e0*/  IMAD.MOV R0, RZ, RZ, -R20 ;  /* 0x000000ffff007224 */ /* 0x000fca00078e0a14 */
[----:B------:R-:W-:Y:S01]  /*12f0*/  @!P1 MOV R20, R0 ;  /* 0x0000000000149202 */ /* 0x000fe20000000f00 */
[----:B0-----:R-:W-:-:S10]  /*1300*/  DMUL R14, R12, UR4 ;  /* 0x000000040c0e7c28 */ /* 0x001fd40008000000 */
[----:B------:R-:W0:Y:S02]  /*1310*/  F2F.F32.F64 R14, R14 ;  /* 0x0000000e000e7310 */ /* 0x000e240000301000 */
[----:B0-----:R-:W-:-:S07]  /*1320*/  FSEL R21, -R14, R14, !P0 ;  /* 0x0000000e0e157208 */ /* 0x001fce0004000100 */
.L_x_11:
[----:B------:R-:W-:Y:S05]  /*1330*/  BSYNC.RECONVERGENT B0 ;  /* 0x0000000000007941 */ /* 0x000fea0003800200 */
.L_x_10:
[----:B------:R-:W-:Y:S01]  /*1340*/  FMUL R12, R21, R21 ;  /* 0x00000015150c7220 */ /* 0x000fe20000400000 */
[----:B------:R-:W-:Y:S01]  /*1350*/  LOP3.LUT R0, R20, 0x1, RZ, 0xc0, !PT ;  /* 0x0000000114007812 */ /* 0x000fe200078ec0ff */
[----:B------:R-:W-:Y:S01]  /*1360*/  IMAD.MOV.U32 R11, RZ, RZ, 0x3d2aaabb ;  /* 0x3d2aaabbff0b7424 */ /* 0x000fe200078e00ff */
[----:B------:R-:W0:Y:S01]  /*1370*/  LDCU UR4, c[0x0][0x3b8] ;  /* 0x00007700ff0477ac */ /* 0x000e220008000800 */
[----:B------:R-:W-:Y:S01]  /*1380*/  FFMA R23, R12, R23, -0.0013887860113754868507 ;  /* 0xbab607ed0c177423 */ /* 0x000fe20000000017 */
[----:B------:R-:W-:Y:S01]  /*1390*/  ISETP.NE.U32.AND P0, PT, R0, 0x1, PT ;  /* 0x000000010000780c */ /* 0x000fe20003f05070 */
[----:B------:R-:W-:Y:S01]  /*13a0*/  IMAD.MOV.U32 R13, RZ, RZ, 0x3effffff ;  /* 0x3effffffff0d7424 */ /* 0x000fe200078e00ff */
[----:B------:R-:W-:Y:S02]  /*13b0*/  LOP3.LUT P1, RZ, R20, 0x2, RZ, 0xc0, !PT ;  /* 0x0000000214ff7812 */ /* 0x000fe4000782c0ff */
[----:B------:R-:W-:Y:S02]  /*13c0*/  FSEL R23, R23, -0.00019574658654164522886, !P0 ;  /* 0xb94d415317177808 */ /* 0x000fe40004000000 */
[----:B------:R-:W-:-:S02]  /*13d0*/  FSEL R11, R11, 0.0083327032625675201416, !P0 ;  /* 0x3c0885e40b0b7808 */ /* 0x000fc40004000000 */
[----:B------:R-:W-:Y:S02]  /*13e0*/  FSEL R13, -R13, -0.16666662693023681641, !P0 ;  /* 0xbe2aaaa80d0d7808 */ /* 0x000fe40004000100 */
[----:B------:R-:W-:Y:S01]  /*13f0*/  FSEL R0, R21, 1, P0 ;  /* 0x3f80000015007808 */ /* 0x000fe20000000000 */
[C---:B------:R-:W-:Y:S02]  /*1400*/  FFMA R23, R12.reuse, R23, R11 ;  /* 0x000000170c177223 */ /* 0x040fe4000000000b */
[----:B------:R-:W1:Y:S02]  /*1410*/  LDC.64 R10, c[0x0][0x390] ;  /* 0x0000e400ff0a7b82 */ /* 0x000e640000000a00 */
[C---:B------:R-:W-:Y:S01]  /*1420*/  FFMA R23, R12.reuse, R23, R13 ;  /* 0x000000170c177223 */ /* 0x040fe2000000000d */
[----:B------:R-:W-:Y:S01]  /*1430*/  FFMA R13, R12, R0, RZ ;  /* 0x000000000c0d7223 */ /* 0x000fe200000000ff */
[----:B0-----:R-:W-:-:S03]  /*1440*/  IMAD R8, R9, UR4, R8 ;  /* 0x0000000409087c24 */ /* 0x001fc6000f8e0208 */
[----:B------:R-:W-:-:S04]  /*1450*/  FFMA R0, R13, R23, R0 ;  /* 0x000000170d007223 */ /* 0x000fc80000000000 */
[----:B------:R-:W-:-:S04]  /*1460*/  @P1 FADD R0, RZ, -R0 ;  /* 0x80000000ff001221 */ /* 0x000fc80000000000 */
[-C--:B-----5:R-:W-:Y:S01]  /*1470*/  FMUL R12, R6, R0.reuse ;  /* 0x00000000060c7220 */ /* 0x0a0fe20000400000 */
[-C--:B------:R-:W-:Y:S01]  /*1480*/  FMUL R14, R4, R0.reuse ;  /* 0x00000000040e7220 */ /* 0x080fe20000400000 */
[-C--:B------:R-:W-:Y:S01]  /*1490*/  FMUL R9, R7, R0.reuse ;  /* 0x0000000007097220 */ /* 0x080fe20000400000 */
[----:B------:R-:W-:Y:S01]  /*14a0*/  FMUL R13, R5, R0 ;  /* 0x00000000050d7220 */ /* 0x000fe20000400000 */
[-C--:B------:R-:W-:Y:S01]  /*14b0*/  FFMA R12, R7, R22.reuse, -R12 ;  /* 0x00000016070c7223 */ /* 0x080fe2000000080c */
[-C--:B------:R-:W-:Y:S01]  /*14c0*/  FFMA R5, R5, R22.reuse, -R14 ;  /* 0x0000001605057223 */ /* 0x080fe2000000080e */
[-C--:B------:R-:W-:Y:S01]  /*14d0*/  FFMA R6, R6, R22.reuse, R9 ;  /* 0x0000001606067223 */ /* 0x080fe20000000009 */
[----:B------:R-:W-:Y:S01]  /*14e0*/  FFMA R13, -R4, R22, -R13 ;  /* 0x00000016040d7223 */ /* 0x000fe2000000090d */
[----:B------:R-:W-:Y:S01]  /*14f0*/  FMUL R7, R3, R3 ;  /* 0x0000000303077220 */ /* 0x000fe20000400000 */
[----:B------:R-:W-:Y:S01]  /*1500*/  FADD R5, R12, R5 ;  /* 0x000000050c057221 */ /* 0x000fe20000000000 */
[----:B-1----:R-:W-:-:S04]  /*1510*/  IMAD.WIDE R10, R8, 0x4, R10 ;  /* 0x00000004080a7825 */ /* 0x002fc800078e020a */
[----:B------:R-:W-:Y:S01]  /*1520*/  FADD R6, R6, R13 ;  /* 0x0000000d06067221 */ /* 0x000fe20000000000 */
[----:B------:R-:W-:Y:S01]  /*1530*/  FFMA R7, R2, R2, R7 ;  /* 0x0000000202077223 */ /* 0x000fe20000000007 */
[----:B------:R0:W-:Y:S04]  /*1540*/  STG.E desc[UR6][R10.64], R5 ;  /* 0x000000050a007986 */ /* 0x0001e8000c101906 */
[----:B------:R-:W-:Y:S01]  /*1550*/  FSETP.GT.AND P0, PT, R7, RZ, PT ;  /* 0x000000ff0700720b */ /* 0x000fe20003f04000 */
[----:B------:R0:W-:-:S12]  /*1560*/  STG.E desc[UR6][R10.64+0x4], R6 ;  /* 0x000004060a007986 */ /* 0x0001d8000c101906 */
[----:B0-----:R-:W-:Y:S05]  /*1570*/  @!P0 BRA `(.L_x_15) ;  /* 0x0000000000ac8947 */ /* 0x001fea0003800000 */
[----:B------:R-:W-:Y:S01]  /*1580*/  VIADD R0, R7, 0xf3000000 ;  /* 0xf300000007007836 */ /* 0x000fe20000000000 */
[----:B------:R0:W1:Y:S01]  /*1590*/  MUFU.RSQ R4, R7 ;  /* 0x0000000700047308 */ /* 0x0000620000001400 */
[----:B------:R-:W-:Y:S03]  /*15a0*/  BSSY.RECONVERGENT B0, `(.L_x_16) ;  /* 0x000000b000007945 */ /* 0x000fe60003800200 */
[----:B------:R-:W-:-:S13]  /*15b0*/  ISETP.GT.U32.AND P0, PT, R0, 0x727fffff, PT ;  /* 0x727fffff0000780c */ /* 0x000fda0003f04070 */
[----:B01----:R-:W-:Y:S05]  /*15c0*/  @!P0 BRA `(.L_x_17) ;  /* 0x0000000000108947 */ /* 0x003fea0003800000 */
[----:B------:R-:W-:-:S07]  /*15d0*/  MOV R12, 0x15f0 ;  /* 0x000015f0000c7802 */ /* 0x000fce0000000f00 */
[----:B------:R-:W-:Y:S05]  /*15e0*/  CALL.REL.NOINC `($__internal_1_$__cuda_sm20_sqrt_rn_f32_slowpath) ;  /* 0x0000000400847944 */ /* 0x000fea0003c00000 */
[----:B------:R-:W-:Y:S01]  /*15f0*/  MOV R0, R4 ;  /* 0x0000000400007202 */ /* 0x000fe20000000f00 */
[----:B------:R-:W-:Y:S06]  /*1600*/  BRA `(.L_x_18) ;  /* 0x0000000000107947 */ /* 0x000fec0003800000 */
.L_x_17:
[----:B------:R-:W-:Y:S01]  /*1610*/  FMUL.FTZ R0, R7, R4 ;  /* 0x0000000407007220 */ /* 0x000fe20000410000 */
[----:B------:R-:W-:-:S03]  /*1620*/  FMUL.FTZ R4, R4, 0.5 ;  /* 0x3f00000004047820 */ /* 0x000fc60000410000 */
[----:B------:R-:W-:-:S04]  /*1630*/  FFMA R7, -R0, R0, R7 ;  /* 0x0000000000077223 */ /* 0x000fc80000000107 */
[----:B------:R-:W-:-:S07]  /*1640*/  FFMA R0, R7, R4, R0 ;  /* 0x0000000407007223 */ /* 0x000fce0000000000 */
.L_x_18:
[----:B------:R-:W-:Y:S05]  /*1650*/  BSYNC.RECONVERGENT B0 ;  /* 0x0000000000007941 */ /* 0x000fea0003800200 */
.L_x_16:
[----:B------:R-:W-:Y:S01]  /*1660*/  VIADD R4, R0, 0x1800000 ;  /* 0x0180000000047836 */ /* 0x000fe20000000000 */
[----:B------:R-:W-:Y:S04]  /*1670*/  BSSY.RECONVERGENT B0, `(.L_x_19) ;  /* 0x000000c000007945 */ /* 0x000fe80003800200 */
[----:B------:R-:W-:-:S04]  /*1680*/  LOP3.LUT R4, R4, 0x7f800000, RZ, 0xc0, !PT ;  /* 0x7f80000004047812 */ /* 0x000fc800078ec0ff */
[----:B------:R-:W-:-:S13]  /*1690*/  ISETP.GT.U32.AND P0, PT, R4, 0x1ffffff, PT ;  /* 0x01ffffff0400780c */ /* 0x000fda0003f04070 */
[----:B------:R-:W-:Y:S05]  /*16a0*/  @P0 BRA `(.L_x_20) ;  /* 0x0000000000100947 */ /* 0x000fea0003800000 */
[----:B------:R-:W-:-:S07]  /*16b0*/  MOV R10, 0x16d0 ;  /* 0x000016d0000a7802 */ /* 0x000fce0000000f00 */
[----:B------:R-:W-:Y:S05]  /*16c0*/  CALL.REL.NOINC `($__internal_0_$__cuda_sm20_rcp_rn_f32_slowpath) ;  /* 0x00000000007c7944 */ /* 0x000fea0003c00000 */
[----:B------:R-:W-:Y:S01]  /*16d0*/  IMAD.MOV.U32 R4, RZ, RZ, R7 ;  /* 0x000000ffff047224 */ /* 0x000fe200078e0007 */
[----:B------:R-:W-:Y:S06]  /*16e0*/  BRA `(.L_x_21) ;  /* 0x0000000000107947 */ /* 0x000fec0003800000 */
.L_x_20:
[----:B------:R-:W0:Y:S02]  /*16f0*/  MUFU.RCP R7, R0 ;  /* 0x0000000000077308 */ /* 0x000e240000001000 */
[----:B0-----:R-:W-:-:S04]  /*1700*/  FFMA R4, R7, R0, -1 ;  /* 0xbf80000007047423 */ /* 0x001fc80000000000 */
[----:B------:R-:W-:-:S04]  /*1710*/  FADD.FTZ R4, -R4, -RZ ;  /* 0x800000ff04047221 */ /* 0x000fc80000010100 */
[----:B------:R-:W-:-:S07]  /*1720*/  FFMA R4, R7, R4, R7 ;  /* 0x0000000407047223 */ /* 0x000fce0000000007 */
.L_x_21:
[----:B------:R-:W-:Y:S05]  /*1730*/  BSYNC.RECONVERGENT B0 ;  /* 0x0000000000007941 */ /* 0x000fea0003800200 */
.L_x_19:
[----:B------:R-:W0:Y:S01]  /*1740*/  LDC.64 R10, c[0x0][0x398] ;  /* 0x0000e600ff0a7b82 */ /* 0x000e220000000a00 */
[C---:B------:R-:W-:Y:S01]  /*1750*/  FMUL R0, R4.reuse, R2 ;  /* 0x0000000204007220 */ /* 0x040fe20000400000 */
[----:B------:R-:W-:-:S03]  /*1760*/  FMUL R4, R4, R3 ;  /* 0x0000000304047220 */ /* 0x000fc60000400000 */
[----:B------:R-:W-:-:S03]  /*1770*/  FMUL R7, R6, -R0 ;  /* 0x8000000006077220 */ /* 0x000fc60000400000 */
[----:B------:R-:W1:Y:S01]  /*1780*/  LDC.64 R12, c[0x0][0x3a0] ;  /* 0x0000e800ff0c7b82 */ /* 0x000e620000000a00 */
[----:B0-----:R-:W-:-:S04]  /*1790*/  IMAD.WIDE R2, R8, 0x4, R10 ;  /* 0x0000000408027825 */ /* 0x001fc800078e020a */
[C---:B------:R-:W-:Y:S01]  /*17a0*/  FMUL R11, R5.reuse, R0 ;  /* 0x00000000050b7220 */ /* 0x040fe20000400000 */
[----:B------:R-:W-:Y:S01]  /*17b0*/  FMUL R5, R5, R4 ;  /* 0x0000000405057220 */ /* 0x000fe20000400000 */
[----:B------:R-:W-:Y:S01]  /*17c0*/  STG.E desc[UR6][R2.64], R7 ;  /* 0x0000000702007986 */ /* 0x000fe2000c101906 */
[----:B-1----:R-:W-:-:S04]  /*17d0*/  IMAD.WIDE R8, R8, 0x4, R12 ;  /* 0x0000000408087825 */ /* 0x002fc800078e020c */
[----:B------:R-:W-:Y:S01]  /*17e0*/  FMUL R13, R6, -R4 ;  /* 0x80000004060d7220 */ /* 0x000fe20000400000 */
[----:B------:R-:W-:Y:S04]  /*17f0*/  STG.E desc[UR6][R2.64+0x4], R11 ;  /* 0x0000040b02007986 */ /* 0x000fe8000c101906 */
[----:B------:R-:W-:Y:S04]  /*1800*/  STG.E desc[UR6][R8.64], R13 ;  /* 0x0000000d08007986 */ /* 0x000fe8000c101906 */
[----:B------:R-:W-:Y:S01]  /*1810*/  STG.E desc[UR6][R8.64+0x4], R5 ;  /* 0x0000040508007986 */ /* 0x000fe2000c101906 */
[----:B------:R-:W-:Y:S05]  /*1820*/  EXIT ;  /* 0x000000000000794d */ /* 0x000fea0003800000 */
.L_x_15:
[----:B------:R-:W0:Y:S08]  /*1830*/  LDC.64 R2, c[0x0][0x3a0] ;  /* 0x0000e800ff027b82 */ /* 0x000e300000000a00 */
[----:B------:R-:W1:Y:S01]  /*1840*/  LDC.64 R4, c[0x0][0x398] ;  /* 0x0000e600ff047b82 */ /* 0x000e620000000a00 */
[----:B0-----:R-:W-:-:S05]  /*1850*/  IMAD.WIDE R2, R8, 0x4, R2 ;  /* 0x0000000408027825 */ /* 0x001fca00078e0202 */
[----:B------:R-:W-:Y:S01]  /*1860*/  STG.E desc[UR6][R2.64+0x4], RZ ;  /* 0x000004ff02007986 */ /* 0x000fe2000c101906 */
[----:B-1----:R-:W-:-:S03]  /*1870*/  IMAD.WIDE R4, R8, 0x4, R4 ;  /* 0x0000000408047825 */ /* 0x002fc600078e0204 */
[----:B------:R-:W-:Y:S04]  /*1880*/  STG.E desc[UR6][R2.64], RZ ;  /* 0x000000ff02007986 */ /* 0x000fe8000c101906 */
[----:B------:R-:W-:Y:S04]  /*1890*/  STG.E desc[UR6][R4.64+0x4], RZ ;  /* 0x000004ff04007986 */ /* 0x000fe8000c101906 */
[----:B------:R-:W-:Y:S01]  /*18a0*/  STG.E desc[UR6][R4.64], RZ ;  /* 0x000000ff04007986 */ /* 0x000fe2000c101906 */
[----:B------:R-:W-:Y:S05]  /*18b0*/  EXIT ;  /* 0x000000000000794d */ /* 0x000fea0003800000 */
        .weak           $__internal_0_$__cuda_sm20_rcp_rn_f32_slowpath
        .type           $__internal_0_$__cuda_sm20_rcp_rn_f32_slowpath,@function
        .size           $__internal_0_$__cuda_sm20_rcp_rn_f32_slowpath,($__internal_1_$__cuda_sm20_sqrt_rn_f32_slowpath - $__internal_0_$__cuda_sm20_rcp_rn_f32_slowpath)
$__internal_0_$__cuda_sm20_rcp_rn_f32_slowpath:
[----:B------:R-:W-:Y:S01]  /*18c0*/  IMAD.SHL.U32 R4, R0, 0x2, RZ ;  /* 0x0000000200047824 */ /* 0x000fe200078e00ff */
[----:B------:R-:W-:Y:S04]  /*18d0*/  BSSY.RECONVERGENT B1, `(.L_x_22) ;  /* 0x0000030000017945 */ /* 0x000fe80003800200 */
[----:B------:R-:W-:-:S04]  /*18e0*/  SHF.R.U32.HI R11, RZ, 0x18, R4 ;  /* 0x00000018ff0b7819 */ /* 0x000fc80000011604 */
[----:B------:R-:W-:-:S13]  /*18f0*/  ISETP.NE.U32.AND P0, PT, R11, RZ, PT ;  /* 0x000000ff0b00720c */ /* 0x000fda0003f05070 */
[----:B------:R-:W-:Y:S05]  /*1900*/  @P0 BRA `(.L_x_23) ;  /* 0x0000000000280947 */ /* 0x000fea0003800000 */
[----:B------:R-:W-:-:S04]  /*1910*/  SHF.L.U32 R4, R0, 0x1, RZ ;  /* 0x0000000100047819 */ /* 0x000fc800000006ff */
[----:B------:R-:W-:-:S13]  /*1920*/  ISETP.NE.AND P0, PT, R4, RZ, PT ;  /* 0x000000ff0400720c */ /* 0x000fda0003f05270 */
[----:B------:R-:W-:Y:S01]  /*1930*/  @P0 FFMA R9, R0, 1.84467440737095516160e+19, RZ ;  /* 0x5f80000000090823 */ /* 0x000fe200000000ff */
[----:B------:R-:W-:Y:S08]  /*1940*/  @!P0 MUFU.RCP R7, R0 ;  /* 0x0000000000078308 */ /* 0x000ff00000001000 */
[----:B------:R-:W0:Y:S02]  /*1950*/  @P0 MUFU.RCP R4, R9 ;  /* 0x0000000900040308 */ /* 0x000e240000001000 */
[----:B0-----:R-:W-:-:S04]  /*1960*/  @P0 FFMA R11, R9, R4, -1 ;  /* 0xbf800000090b0423 */ /* 0x001fc80000000004 */
[----:B------:R-:W-:-:S04]  /*1970*/  @P0 FADD.FTZ R11, -R11, -RZ ;  /* 0x800000ff0b0b0221 */ /* 0x000fc80000010100 */
[----:B------:R-:W-:-:S04]  /*1980*/  @P0 FFMA R4, R4, R11, R4 ;  /* 0x0000000b04040223 */ /* 0x000fc80000000004 */
[----:B------:R-:W-:Y:S01]  /*1990*/  @P0 FFMA R7, R4, 1.84467440737095516160e+19, RZ ;  /* 0x5f80000004070823 */ /* 0x000fe200000000ff */
[----:B------:R-:W-:Y:S06]  /*19a0*/  BRA `(.L_x_24) ;  /* 0x0000000000887947 */ /* 0x000fec0003800000 */
.L_x_23:
[----:B------:R-:W-:-:S05]  /*19b0*/  VIADD R13, R11, 0xffffff03 ;  /* 0xffffff030b0d7836 */ /* 0x000fca0000000000 */
[----:B------:R-:W-:-:S13]  /*19c0*/  ISETP.GT.U32.AND P0, PT, R13, 0x1, PT ;  /* 0x000000010d00780c */ /* 0x000fda0003f04070 */
[----:B------:R-:W-:Y:S05]  /*19d0*/  @P0 BRA `(.L_x_25) ;  /* 0x0000000000780947 */ /* 0x000fea0003800000 */
[----:B------:R-:W-:Y:S01]  /*19e0*/  LOP3.LUT R4, R0, 0x7fffff, RZ, 0xc0, !PT ;  /* 0x007fffff00047812 */ /* 0x000fe200078ec0ff */
[----:B------:R-:W-:-:S03]  /*19f0*/  IMAD.MOV.U32 R14, RZ, RZ, 0x3 ;  /* 0x00000003ff0e7424 */ /* 0x000fc600078e00ff */
[----:B------:R-:W-:Y:S02]  /*1a00*/  LOP3.LUT R4, R4, 0x3f800000, RZ, 0xfc, !PT ;  /* 0x3f80000004047812 */ /* 0x000fe400078efcff */
[----:B------:R-:W-:Y:S02]  /*1a10*/  SHF.L.U32 R14, R14, R13, RZ ;  /* 0x0000000d0e0e7219 */ /* 0x000fe400000006ff */
[----:B------:R-:W0:Y:S02]  /*1a20*/  MUFU.RCP R7, R4 ;  /* 0x0000000400077308 */ /* 0x000e240000001000 */
[----:B0-----:R-:W-:-:S04]  /*1a30*/  FFMA R9, R4, R7, -1 ;  /* 0xbf80000004097423 */ /* 0x001fc80000000007 */
[----:B------:R-:W-:-:S04]  /*1a40*/  FADD.FTZ R12, -R9, -RZ ;  /* 0x800000ff090c7221 */ /* 0x000fc80000010100 */
[CCC-:B------:R-:W-:Y:S01]  /*1a50*/  FFMA.RM R9, R7.reuse, R12.reuse, R7.reuse ;  /* 0x0000000c07097223 */ /* 0x1c0fe20000004007 */
[----:B------:R-:W-:-:S04]  /*1a60*/  FFMA.RP R12, R7, R12, R7 ;  /* 0x0000000c070c7223 */ /* 0x000fc80000008007 */
[C---:B------:R-:W-:Y:S02]  /*1a70*/  LOP3.LUT R7, R9.reuse, 0x7fffff, RZ, 0xc0, !PT ;  /* 0x007fffff09077812 */ /* 0x040fe400078ec0ff */
[----:B------:R-:W-:Y:S02]  /*1a80*/  FSETP.NEU.FTZ.AND P0, PT, R9, R12, PT ;  /* 0x0000000c0900720b */ /* 0x000fe40003f1d000 */
[----:B------:R-:W-:Y:S02]  /*1a90*/  LOP3.LUT R7, R7, 0x800000, RZ, 0xfc, !PT ;  /* 0x0080000007077812 */ /* 0x000fe400078efcff */
[----:B------:R-:W-:Y:S02]  /*1aa0*/  SEL R9, RZ, 0xffffffff, !P0 ;  /* 0xffffffffff097807 */ /* 0x000fe40004000000 */
[----:B------:R-:W-:-:S03]  /*1ab0*/  LOP3.LUT R14, R14, R7, RZ, 0xc0, !PT ;  /* 0x000000070e0e7212 */ /* 0x000fc600078ec0ff */
[----:B------:R-:W-:Y:S01]  /*1ac0*/  IMAD.MOV R4, RZ, RZ, -R9 ;  /* 0x000000ffff047224 */ /* 0x000fe200078e0a09 */
[----:B------:R-:W-:-:S04]  /*1ad0*/  SHF.R.U32.HI R14, RZ, R13, R14 ;  /* 0x0000000dff0e7219 */ /* 0x000fc8000001160e */
[----:B------:R-:W-:Y:S02]  /*1ae0*/  LOP3.LUT P1, RZ, R4, R13, R7, 0xf8, !PT ;  /* 0x0000000d04ff7212 */ /* 0x000fe4000782f807 */
[C---:B------:R-:W-:Y:S02]  /*1af0*/  LOP3.LUT P0, RZ, R14.reuse, 0x1, RZ, 0xc0, !PT ;  /* 0x000000010eff7812 */ /* 0x040fe4000780c0ff */
[----:B------:R-:W-:-:S04]  /*1b00*/  LOP3.LUT P2, RZ, R14, 0x2, RZ, 0xc0, !PT ;  /* 0x000000020eff7812 */ /* 0x000fc8000784c0ff */
[----:B------:R-:W-:Y:S02]  /*1b10*/  PLOP3.LUT P0, PT, P0, P1, P2, 0xe0, 0x0 ;  /* 0x000000000000781c */ /* 0x000fe40000703c20 */
[----:B------:R-:W-:Y:S02]  /*1b20*/  LOP3.LUT P1, RZ, R0, 0x7fffff, RZ, 0xc0, !PT ;  /* 0x007fffff00ff7812 */ /* 0x000fe4000782c0ff */
[----:B------:R-:W-:-:S04]  /*1b30*/  SEL R4, RZ, 0x1, !P0 ;  /* 0x00000001ff047807 */ /* 0x000fc80004000000 */
[----:B------:R-:W-:-:S04]  /*1b40*/  IADD3 R4, PT, PT, -R4, RZ, RZ ;  /* 0x000000ff04047210 */ /* 0x000fc80007ffe1ff */
[----:B------:R-:W-:Y:S01]  /*1b50*/  ISETP.GE.AND P0, PT, R4, RZ, PT ;  /* 0x000000ff0400720c */ /* 0x000fe20003f06270 */
[----:B------:R-:W-:-:S05]  /*1b60*/  VIADD R4, R11, 0xffffff04 ;  /* 0xffffff040b047836 */ /* 0x000fca0000000000 */
[----:B------:R-:W-:-:S07]  /*1b70*/  SHF.R.U32.HI R7, RZ, R4, R7 ;  /* 0x00000004ff077219 */ /* 0x000fce0000011607 */
[----:B------:R-:W-:-:S04]  /*1b80*/  @!P0 VIADD R7, R7, 0x1 ;  /* 0x0000000107078836 */ /* 0x000fc80000000000 */
[----:B------:R-:W-:-:S05]  /*1b90*/  @!P1 IMAD.SHL.U32 R7, R7, 0x2, RZ ;  /* 0x0000000207079824 */ /* 0x000fca00078e00ff */
[----:B------:R-:W-:Y:S01]  /*1ba0*/  LOP3.LUT R7, R7, 0x80000000, R0, 0xf8, !PT ;  /* 0x8000000007077812 */ /* 0x000fe200078ef800 */
[----:B------:R-:W-:Y:S06]  /*1bb0*/  BRA `(.L_x_24) ;  /* 0x0000000000047947 */ /* 0x000fec0003800000 */
.L_x_25:
[----:B------:R0:W1:Y:S02]  /*1bc0*/  MUFU.RCP R7, R0 ;  /* 0x0000000000077308 */ /* 0x0000640000001000 */
.L_x_24:
[----:B------:R-:W-:Y:S05]  /*1bd0*/  BSYNC.RECONVERGENT B1 ;  /* 0x0000000000017941 */ /* 0x000fea0003800200 */
.L_x_22:
[----:B------:R-:W-:-:S04]  /*1be0*/  HFMA2 R11, -RZ, RZ, 0, 0 ;  /* 0x00000000ff0b7431 */ /* 0x000fc800000001ff */
[----:B01----:R-:W-:Y:S05]  /*1bf0*/  RET.REL.NODEC R10 `(_Z12ProcessWaterPKfS0_PfS1_S1_f5uint2S2_6float2) ;  /* 0xffffffe40a007950 */ /* 0x003fea0003c3ffff */
        .weak           $__internal_1_$__cuda_sm20_sqrt_rn_f32_slowpath
        .type           $__internal_1_$__cuda_sm20_sqrt_rn_f32_slowpath,@function
        .size           $__internal_1_$__cuda_sm20_sqrt_rn_f32_slowpath,($__internal_2_$__cuda_sm3x_div_rn_noftz_f32_slowpath - $__internal_1_$__cuda_sm20_sqrt_rn_f32_slowpath)
$__internal_1_$__cuda_sm20_sqrt_rn_f32_slowpath:
[----:B------:R-:W-:-:S13]  /*1c00*/  LOP3.LUT P0, RZ, R7, 0x7fffffff, RZ, 0xc0, !PT ;  /* 0x7fffffff07ff7812 */ /* 0x000fda000780c0ff */
[----:B------:R-:W-:Y:S01]  /*1c10*/  @!P0 IMAD.MOV.U32 R4, RZ, RZ, R7 ;  /* 0x000000ffff048224 */ /* 0x000fe200078e0007 */
[----:B------:R-:W-:Y:S06]  /*1c20*/  @!P0 BRA `(.L_x_26) ;  /* 0x0000000000448947 */ /* 0x000fec0003800000 */
[----:B------:R-:W-:Y:S01]  /*1c30*/  FSETP.GEU.FTZ.AND P0, PT, R7, RZ, PT ;  /* 0x000000ff0700720b */ /* 0x000fe20003f1e000 */
[----:B------:R-:W-:-:S12]  /*1c40*/  IMAD.MOV.U32 R0, RZ, RZ, R7 ;  /* 0x000000ffff007224 */ /* 0x000fd800078e0007 */
[----:B------:R-:W-:Y:S01]  /*1c50*/  @!P0 IMAD.MOV.U32 R4, RZ, RZ, 0x7fffffff ;  /* 0x7fffffffff048424 */ /* 0x000fe200078e00ff */
[----:B------:R-:W-:Y:S06]  /*1c60*/  @!P0 BRA `(.L_x_26) ;  /* 0x0000000000348947 */ /* 0x000fec0003800000 */
[----:B------:R-:W-:-:S13]  /*1c70*/  FSETP.GTU.FTZ.AND P0, PT, |R0|, +INF , PT ;  /* 0x7f8000000000780b */ /* 0x000fda0003f1c200 */
[----:B------:R-:W-:Y:S01]  /*1c80*/  @P0 FADD.FTZ R4, R0, 1 ;  /* 0x3f80000000040421 */ /* 0x000fe20000010000 */
[----:B------:R-:W-:Y:S06]  /*1c90*/  @P0 BRA `(.L_x_26) ;  /* 0x0000000000280947 */ /* 0x000fec0003800000 */
[----:B------:R-:W-:-:S13]  /*1ca0*/  FSETP.NEU.FTZ.AND P0, PT, |R0|, +INF , PT ;  /* 0x7f8000000000780b */ /* 0x000fda0003f1d200 */
[----:B------:R-:W-:-:S04]  /*1cb0*/  @P0 FFMA R7, R0, 1.84467440737095516160e+19, RZ ;  /* 0x5f80000000070823 */ /* 0x000fc800000000ff */
[----:B------:R-:W0:Y:S02]  /*1cc0*/  @P0 MUFU.RSQ R4, R7 ;  /* 0x0000000700040308 */ /* 0x000e240000001400 */
[----:B0-----:R-:W-:Y:S01]  /*1cd0*/  @P0 FMUL.FTZ R10, R7, R4 ;  /* 0x00000004070a0220 */ /* 0x001fe20000410000 */
[----:B------:R-:W-:Y:S01]  /*1ce0*/  @P0 FMUL.FTZ R11, R4, 0.5 ;  /* 0x3f000000040b0820 */ /* 0x000fe20000410000 */
[----:B------:R-:W-:Y:S02]  /*1cf0*/  @!P0 MOV R4, R0 ;  /* 0x0000000000048202 */ /* 0x000fe40000000f00 */
[----:B------:R-:W-:-:S04]  /*1d00*/  @P0 FADD.FTZ R9, -R10, -RZ ;  /* 0x800000ff0a090221 */ /* 0x000fc80000010100 */
[----:B------:R-:W-:-:S04]  /*1d10*/  @P0 FFMA R9, R10, R9, R7 ;  /* 0x000000090a090223 */ /* 0x000fc80000000007 */
[----:B------:R-:W-:-:S04]  /*1d20*/  @P0 FFMA R9, R9, R11, R10 ;  /* 0x0000000b09090223 */ /* 0x000fc8000000000a */
[----:B------:R-:W-:-:S07]  /*1d30*/  @P0 FMUL.FTZ R4, R9, 2.3283064365386962891e-10 ;  /* 0x2f80000009040820 */ /* 0x000fce0000410000 */
.L_x_26:
[----:B------:R-:W-:Y:S02]  /*1d40*/  IMAD.MOV.U32 R10, RZ, RZ, R12 ;  /* 0x000000ffff0a7224 */ /* 0x000fe400078e000c */
[----:B------:R-:W-:-:S04]  /*1d50*/  IMAD.MOV.U32 R11, RZ, RZ, 0x0 ;  /* 0x00000000ff0b7424 */ /* 0x000fc800078e00ff */
[----:B------:R-:W-:Y:S05]  /*1d60*/  RET.REL.NODEC R10 `(_Z12ProcessWaterPKfS0_PfS1_S1_f5uint2S2_6float2) ;  /* 0xffffffe00aa47950 */ /* 0x000fea0003c3ffff */
        .weak           $__internal_2_$__cuda_sm3x_div_rn_noftz_f32_slowpath
        .type           $__internal_2_$__cuda_sm3x_div_rn_noftz_f32_slowpath,@function
        .size           $__internal_2_$__cuda_sm3x_div_rn_noftz_f32_slowpath,(.L_x_65 - $__internal_2_$__cuda_sm3x_div_rn_noftz_f32_slowpath)
$__internal_2_$__cuda_sm3x_div_rn_noftz_f32_slowpath:
[----:B------:R-:W-:Y:S01]  /*1d70*/  SHF.R.U32.HI R15, RZ, 0x17, R3 ;  /* 0x00000017ff0f7819 */ /* 0x000fe20000011603 */
[----:B------:R-:W-:Y:S01]  /*1d80*/  BSSY.RECONVERGENT B1, `(.L_x_27) ;  /* 0x0000062000017945 */ /* 0x000fe20003800200 */
[----:B------:R-:W-:Y:S02]  /*1d90*/  SHF.R.U32.HI R13, RZ, 0x17, R0 ;  /* 0x00000017ff0d7819 */ /* 0x000fe40000011600 */
[----:B------:R-:W-:Y:S02]  /*1da0*/  LOP3.LUT R15, R15, 0xff, RZ, 0xc0, !PT ;  /* 0x000000ff0f0f7812 */ /* 0x000fe400078ec0ff */
[----:B------:R-:W-:-:S03]  /*1db0*/  LOP3.LUT R18, R13, 0xff, RZ, 0xc0, !PT ;  /* 0x000000ff0d127812 */ /* 0x000fc600078ec0ff */
[----:B------:R-:W-:Y:S01]  /*1dc0*/  VIADD R17, R15, 0xffffffff ;  /* 0xffffffff0f117836 */ /* 0x000fe20000000000 */
[----:B------:R-:W-:-:S04]  /*1dd0*/  IADD3 R16, PT, PT, R18, -0x1, RZ ;  /* 0xffffffff12107810 */ /* 0x000fc80007ffe0ff */
[----:B------:R-:W-:-:S04]  /*1de0*/  ISETP.GT.U32.AND P0, PT, R17, 0xfd, PT ;  /* 0x000000fd1100780c */ /* 0x000fc80003f04070 */
[----:B------:R-:W-:-:S13]  /*1df0*/  ISETP.GT.U32.OR P0, PT, R16, 0xfd, P0 ;  /* 0x000000fd1000780c */ /* 0x000fda0000704470 */
[----:B------:R-:W-:Y:S01]  /*1e00*/  @!P0 IMAD.MOV.U32 R13, RZ, RZ, RZ ;  /* 0x000000ffff0d8224 */ /* 0x000fe200078e00ff */
[----:B------:R-:W-:Y:S06]  /*1e10*/  @!P0 BRA `(.L_x_28) ;  /* 0x00000000005c8947 */ /* 0x000fec0003800000 */
[----:B------:R-:W-:Y:S02]  /*1e20*/  FSETP.GTU.FTZ.AND P0, PT, |R0|, +INF , PT ;  /* 0x7f8000000000780b */ /* 0x000fe40003f1c200 */
[----:B------:R-:W-:-:S04]  /*1e30*/  FSETP.GTU.FTZ.AND P1, PT, |R3|, +INF , PT ;  /* 0x7f8000000300780b */ /* 0x000fc80003f3c200 */
[----:B------:R-:W-:-:S13]  /*1e40*/  PLOP3.LUT P0, PT, P0, P1, PT, 0xf8, 0x8f ;  /* 0x00000000008f781c */ /* 0x000fda0000703f70 */
[----:B------:R-:W-:Y:S05]  /*1e50*/  @P0 BRA `(.L_x_29) ;  /* 0x00000004004c0947 */ /* 0x000fea0003800000 */
[----:B------:R-:W-:-:S13]  /*1e60*/  LOP3.LUT P0, RZ, R3, 0x7fffffff, R0, 0xc8, !PT ;  /* 0x7fffffff03ff7812 */ /* 0x000fda000780c800 */
[----:B------:R-:W-:Y:S05]  /*1e70*/  @!P0 BRA `(.L_x_30) ;  /* 0x00000004003c8947 */ /* 0x000fea0003800000 */
[C---:B------:R-:W-:Y:S02]  /*1e80*/  FSETP.NEU.FTZ.AND P0, PT, |R0|.reuse, +INF , PT ;  /* 0x7f8000000000780b */ /* 0x040fe40003f1d200 */
[----:B------:R-:W-:Y:S02]  /*1e90*/  FSETP.NEU.FTZ.AND P2, PT, |R3|, +INF , PT ;  /* 0x7f8000000300780b */ /* 0x000fe40003f5d200 */
[----:B------:R-:W-:-:S11]  /*1ea0*/  FSETP.NEU.FTZ.AND P1, PT, |R0|, +INF , PT ;  /* 0x7f8000000000780b */ /* 0x000fd60003f3d200 */
[----:B------:R-:W-:Y:S05]  /*1eb0*/  @!P2 BRA !P0, `(.L_x_30) ;  /* 0x00000004002ca947 */ /* 0x000fea0004000000 */
[----:B------:R-:W-:-:S04]  /*1ec0*/  LOP3.LUT P0, RZ, R0, 0x7fffffff, RZ, 0xc0, !PT ;  /* 0x7fffffff00ff7812 */ /* 0x000fc8000780c0ff */
[----:B------:R-:W-:-:S13]  /*1ed0*/  PLOP3.LUT P0, PT, P2, P0, PT, 0x2f, 0xf2 ;  /* 0x0000000000f2781c */ /* 0x000fda0001700577 */
[----:B------:R-:W-:Y:S05]  /*1ee0*/  @P0 BRA `(.L_x_31) ;  /* 0x0000000400180947 */ /* 0x000fea0003800000 */
[----:B------:R-:W-:-:S04]  /*1ef0*/  LOP3.LUT P0, RZ, R3, 0x7fffffff, RZ, 0xc0, !PT ;  /* 0x7fffffff03ff7812 */ /* 0x000fc8000780c0ff */
[----:B------:R-:W-:-:S13]  /*1f00*/  PLOP3.LUT P0, PT, P1, P0, PT, 0x2f, 0xf2 ;  /* 0x0000000000f2781c */ /* 0x000fda0000f00577 */
[----:B------:R-:W-:Y:S05]  /*1f10*/  @P0 BRA `(.L_x_32) ;  /* 0x0000000400000947 */ /* 0x000fea0003800000 */
[----:B------:R-:W-:Y:S02]  /*1f20*/  ISETP.GE.AND P0, PT, R16, RZ, PT ;  /* 0x000000ff1000720c */ /* 0x000fe40003f06270 */
[----:B------:R-:W-:-:S11]  /*1f30*/  ISETP.GE.AND P1, PT, R17, RZ, PT ;  /* 0x000000ff1100720c */ /* 0x000fd60003f26270 */
[----:B------:R-:W-:Y:S02]  /*1f40*/  @P0 IMAD.MOV.U32 R13, RZ, RZ, RZ ;  /* 0x000000ffff0d0224 */ /* 0x000fe400078e00ff */
[----:B------:R-:W-:Y:S01]  /*1f50*/  @!P0 FFMA R0, R0, 1.84467440737095516160e+19, RZ ;  /* 0x5f80000000008823 */ /* 0x000fe200000000ff */
[----:B------:R-:W-:Y:S02]  /*1f60*/  @!P0 IMAD.MOV.U32 R13, RZ, RZ, -0x40 ;  /* 0xffffffc0ff0d8424 */ /* 0x000fe400078e00ff */
[----:B------:R-:W-:-:S03]  /*1f70*/  @!P1 FFMA R3, R3, 1.84467440737095516160e+19, RZ ;  /* 0x5f80000003039823 */ /* 0x000fc600000000ff */
[----:B------:R-:W-:-:S07]  /*1f80*/  @!P1 IADD3 R13, PT, PT, R13, 0x40, RZ ;  /* 0x000000400d0d9810 */ /* 0x000fce0007ffe0ff */
.L_x_28:
[----:B------:R-:W-:Y:S01]  /*1f90*/  LEA R16, R15, 0xc0800000, 0x17 ;  /* 0xc08000000f107811 */ /* 0x000fe200078eb8ff */
[----:B------:R-:W-:Y:S04]  /*1fa0*/  BSSY.RECONVERGENT B2, `(.L_x_33) ;  /* 0x0000036000027945 */ /* 0x000fe80003800200 */
[----:B------:R-:W-:Y:S02]  /*1fb0*/  IMAD.IADD R17, R3, 0x1, -R16 ;  /* 0x0000000103117824 */ /* 0x000fe400078e0a10 */
[----:B------:R-:W-:Y:S02]  /*1fc0*/  VIADD R16, R18, 0xffffff81 ;  /* 0xffffff8112107836 */ /* 0x000fe40000000000 */
[----:B------:R-:W0:Y:S01]  /*1fd0*/  MUFU.RCP R3, R17 ;  /* 0x0000001100037308 */ /* 0x000e220000001000 */
[----:B------:R-:W-:Y:S01]  /*1fe0*/  FADD.FTZ R19, -R17, -RZ ;  /* 0x800000ff11137221 */ /* 0x000fe20000010100 */
[C---:B------:R-:W-:Y:S01]  /*1ff0*/  IMAD R0, R16.reuse, -0x800000, R0 ;  /* 0xff80000010007824 */ /* 0x040fe200078e0200 */
[----:B------:R-:W-:-:S05]  /*2000*/  IADD3 R16, PT, PT, R16, 0x7f, -R15 ;  /* 0x0000007f10107810 */ /* 0x000fca0007ffe80f */
[----:B------:R-:W-:Y:S02]  /*2010*/  IMAD.IADD R16, R16, 0x1, R13 ;  /* 0x0000000110107824 */ /* 0x000fe400078e020d */
[----:B0-----:R-:W-:-:S04]  /*2020*/  FFMA R18, R3, R19, 1 ;  /* 0x3f80000003127423 */ /* 0x001fc80000000013 */
[----:B------:R-:W-:-:S04]  /*2030*/  FFMA R3, R3, R18, R3 ;  /* 0x0000001203037223 */ /* 0x000fc80000000003 */
[----:B------:R-:W-:-:S04]  /*2040*/  FFMA R18, R0, R3, RZ ;  /* 0x0000000300127223 */ /* 0x000fc800000000ff */
[----:B------:R-:W-:-:S04]  /*2050*/  FFMA R20, R19, R18, R0 ;  /* 0x0000001213147223 */ /* 0x000fc80000000000 */
[----:B------:R-:W-:-:S04]  /*2060*/  FFMA R20, R3, R20, R18 ;  /* 0x0000001403147223 */ /* 0x000fc80000000012 */
[----:B------:R-:W-:-:S04]  /*2070*/  FFMA R19, R19, R20, R0 ;  /* 0x0000001413137223 */ /* 0x000fc80000000000 */
[----:B------:R-:W-:-:S05]  /*2080*/  FFMA R0, R3, R19, R20 ;  /* 0x0000001303007223 */ /* 0x000fca0000000014 */
[----:B------:R-:W-:-:S04]  /*2090*/  SHF.R.U32.HI R15, RZ, 0x17, R0 ;  /* 0x00000017ff0f7819 */ /* 0x000fc80000011600 */
[----:B------:R-:W-:-:S04]  /*20a0*/  LOP3.LUT R15, R15, 0xff, RZ, 0xc0, !PT ;  /* 0x000000ff0f0f7812 */ /* 0x000fc800078ec0ff */
[----:B------:R-:W-:-:S05]  /*20b0*/  IADD3 R17, PT, PT, R15, R16, RZ ;  /* 0x000000100f117210 */ /* 0x000fca0007ffe0ff */
[----:B------:R-:W-:-:S05]  /*20c0*/  VIADD R13, R17, 0xffffffff ;  /* 0xffffffff110d7836 */ /* 0x000fca0000000000 */
[----:B------:R-:W-:-:S13]  /*20d0*/  ISETP.GE.U32.AND P0, PT, R13, 0xfe, PT ;  /* 0x000000fe0d00780c */ /* 0x000fda0003f06070 */
[----:B------:R-:W-:Y:S05]  /*20e0*/  @!P0 BRA `(.L_x_34) ;  /* 0x0000000000808947 */ /* 0x000fea0003800000 */
[----:B------:R-:W-:-:S13]  /*20f0*/  ISETP.GT.AND P0, PT, R17, 0xfe, PT ;  /* 0x000000fe1100780c */ /* 0x000fda0003f04270 */
[----:B------:R-:W-:Y:S05]  /*2100*/  @P0 BRA `(.L_x_35) ;  /* 0x00000000006c0947 */ /* 0x000fea0003800000 */
[----:B------:R-:W-:-:S13]  /*2110*/  ISETP.GE.AND P0, PT, R17, 0x1, PT ;  /* 0x000000011100780c */ /* 0x000fda0003f06270 */
[----:B------:R-:W-:Y:S05]  /*2120*/  @P0 BRA `(.L_x_36) ;  /* 0x0000000000740947 */ /* 0x000fea0003800000 */
[----:B------:R-:W-:Y:S02]  /*2130*/  ISETP.GE.AND P0, PT, R17, -0x18, PT ;  /* 0xffffffe81100780c */ /* 0x000fe40003f06270 */
[----:B------:R-:W-:-:S11]  /*2140*/  LOP3.LUT R0, R0, 0x80000000, RZ, 0xc0, !PT ;  /* 0x8000000000007812 */ /* 0x000fd600078ec0ff */
[----:B------:R-:W-:Y:S05]  /*2150*/  @!P0 BRA `(.L_x_36) ;  /* 0x0000000000688947 */ /* 0x000fea0003800000 */
[-CC-:B------:R-:W-:Y:S01]  /*2160*/  FFMA.RZ R13, R3, R19.reuse, R20.reuse ;  /* 0x00000013030d7223 */ /* 0x180fe2000000c014 */
[----:B------:R-:W-:Y:S02]  /*2170*/  VIADD R18, R17, 0x20 ;  /* 0x0000002011127836 */ /* 0x000fe40000000000 */
[-CC-:B------:R-:W-:Y:S01]  /*2180*/  FFMA.RM R16, R3, R19.reuse, R20.reuse ;  /* 0x0000001303107223 */ /* 0x180fe20000004014 */
[----:B------:R-:W-:Y:S02]  /*2190*/  ISETP.NE.AND P2, PT, R17, RZ, PT ;  /* 0x000000ff1100720c */ /* 0x000fe40003f45270 */
[----:B------:R-:W-:Y:S01]  /*21a0*/  LOP3.LUT R15, R13, 0x7fffff, RZ, 0xc0, !PT ;  /* 0x007fffff0d0f7812 */ /* 0x000fe200078ec0ff */
[----:B------:R-:W-:Y:S01]  /*21b0*/  FFMA.RP R13, R3, R19, R20 ;  /* 0x00000013030d7223 */ /* 0x000fe20000008014 */
[----:B------:R-:W-:Y:S01]  /*21c0*/  IMAD.MOV R3, RZ, RZ, -R17 ;  /* 0x000000ffff037224 */ /* 0x000fe200078e0a11 */
[----:B------:R-:W-:Y:S02]  /*21d0*/  ISETP.NE.AND P1, PT, R17, RZ, PT ;  /* 0x000000ff1100720c */ /* 0x000fe40003f25270 */
[----:B------:R-:W-:-:S02]  /*21e0*/  LOP3.LUT R15, R15, 0x800000, RZ, 0xfc, !PT ;  /* 0x008000000f0f7812 */ /* 0x000fc400078efcff */
[----:B------:R-:W-:Y:S02]  /*21f0*/  FSETP.NEU.FTZ.AND P0, PT, R13, R16, PT ;  /* 0x000000100d00720b */ /* 0x000fe40003f1d000 */
[----:B------:R-:W-:Y:S02]  /*2200*/  SHF.L.U32 R18, R15, R18, RZ ;  /* 0x000000120f127219 */ /* 0x000fe400000006ff */
[----:B------:R-:W-:Y:S02]  /*2210*/  SEL R16, R3, RZ, P2 ;  /* 0x000000ff03107207 */ /* 0x000fe40001000000 */
[----:B------:R-:W-:Y:S02]  /*2220*/  ISETP.NE.AND P1, PT, R18, RZ, P1 ;  /* 0x000000ff1200720c */ /* 0x000fe40000f25270 */
[----:B------:R-:W-:Y:S02]  /*2230*/  SHF.R.U32.HI R16, RZ, R16, R15 ;  /* 0x00000010ff107219 */ /* 0x000fe4000001160f */
[----:B------:R-:W-:-:S02]  /*2240*/  PLOP3.LUT P0, PT, P0, P1, PT, 0xf8, 0x8f ;  /* 0x00000000008f781c */ /* 0x000fc40000703f70 */
[----:B------:R-:W-:Y:S02]  /*2250*/  SHF.R.U32.HI R18, RZ, 0x1, R16 ;  /* 0x00000001ff127819 */ /* 0x000fe40000011610 */
[----:B------:R-:W-:-:S04]  /*2260*/  SEL R3, RZ, 0x1, !P0 ;  /* 0x00000001ff037807 */ /* 0x000fc80004000000 */
[----:B------:R-:W-:-:S04]  /*2270*/  LOP3.LUT R3, R3, 0x1, R18, 0xf8, !PT ;  /* 0x0000000103037812 */ /* 0x000fc800078ef812 */
[----:B------:R-:W-:-:S04]  /*2280*/  LOP3.LUT R3, R3, R16, RZ, 0xc0, !PT ;  /* 0x0000001003037212 */ /* 0x000fc800078ec0ff */
[----:B------:R-:W-:-:S04]  /*2290*/  IADD3 R3, PT, PT, R18, R3, RZ ;  /* 0x0000000312037210 */ /* 0x000fc80007ffe0ff */
[----:B------:R-:W-:Y:S01]  /*22a0*/  LOP3.LUT R0, R3, R0, RZ, 0xfc, !PT ;  /* 0x0000000003007212 */ /* 0x000fe200078efcff */
[----:B------:R-:W-:Y:S06]  /*22b0*/  BRA `(.L_x_36) ;  /* 0x0000000000107947 */ /* 0x000fec0003800000 */
.L_x_35:
[----:B------:R-:W-:-:S04]  /*22c0*/  LOP3.LUT R0, R0, 0x80000000, RZ, 0xc0, !PT ;  /* 0x8000000000007812 */ /* 0x000fc800078ec0ff */
[----:B------:R-:W-:Y:S01]  /*22d0*/  LOP3.LUT R0, R0, 0x7f800000, RZ, 0xfc, !PT ;  /* 0x7f80000000007812 */ /* 0x000fe200078efcff */
[----:B------:R-:W-:Y:S06]  /*22e0*/  BRA `(.L_x_36) ;  /* 0x0000000000047947 */ /* 0x000fec0003800000 */
.L_x_34:
[----:B------:R-:W-:-:S07]  /*22f0*/  IMAD R0, R16, 0x800000, R0 ;  /* 0x0080000010007824 */ /* 0x000fce00078e0200 */
.L_x_36:
[----:B------:R-:W-:Y:S05]  /*2300*/  BSYNC.RECONVERGENT B2 ;  /* 0x0000000000027941 */ /* 0x000fea0003800200 */
.L_x_33:
[----:B------:R-:W-:Y:S05]  /*2310*/  BRA `(.L_x_37) ;  /* 0x0000000000207947 */ /* 0x000fea0003800000 */
.L_x_32:
[----:B------:R-:W-:-:S04]  /*2320*/  LOP3.LUT R0, R3, 0x80000000, R0, 0x48, !PT ;  /* 0x8000000003007812 */ /* 0x000fc800078e4800 */
[----:B------:R-:W-:Y:S01]  /*2330*/  LOP3.LUT R0, R0, 0x7f800000, RZ, 0xfc, !PT ;  /* 0x7f80000000007812 */ /* 0x000fe200078efcff */
[----:B------:R-:W-:Y:S06]  /*2340*/  BRA `(.L_x_37) ;  /* 0x0000000000147947 */ /* 0x000fec0003800000 */
.L_x_31:
[----:B------:R-:W-:Y:S01]  /*2350*/  LOP3.LUT R0, R3, 0x80000000, R0, 0x48, !PT ;  /* 0x8000000003007812 */ /* 0x000fe200078e4800 */
[----:B------:R-:W-:Y:S06]  /*2360*/  BRA `(.L_x_37) ;  /* 0x00000000000c7947 */ /* 0x000fec0003800000 */
.L_x_30:
[----:B------:R-:W0:Y:S01]  /*2370*/  MUFU.RSQ R0, -QNAN ;  /* 0xffc0000000007908 */ /* 0x000e220000001400 */
[----:B------:R-:W-:Y:S05]  /*2380*/  BRA `(.L_x_37) ;  /* 0x0000000000047947 */ /* 0x000fea0003800000 */
.L_x_29:
[----:B------:R-:W-:-:S07]  /*2390*/  FADD.FTZ R0, R0, R3 ;  /* 0x0000000300007221 */ /* 0x000fce0000010000 */
.L_x_37:
[----:B------:R-:W-:Y:S05]  /*23a0*/  BSYNC.RECONVERGENT B1 ;  /* 0x0000000000017941 */ /* 0x000fea0003800200 */
.L_x_27:
[----:B------:R-:W-:-:S04]  /*23b0*/  IMAD.MOV.U32 R15, RZ, RZ, 0x0 ;  /* 0x00000000ff0f7424 */ /* 0x000fc800078e00ff */
[----:B0-----:R-:W-:Y:S05]  /*23c0*/  RET.REL.NODEC R14 `(_Z12ProcessWaterPKfS0_PfS1_S1_f5uint2S2_6float2) ;  /* 0xffffffdc0e0c7950 */ /* 0x001fea0003c3ffff */
.L_x_38:
        /* <DEDUP_REMOVED lines=11> */
.L_x_65:


//--------------------- .text._Z14CreateTexturesPKfS0_S0_PfS1_S1_5uint26float2ff --------------------------
	.section	.text._Z14CreateTexturesPKfS0_S0_PfS1_S1_5uint26float2ff,"ax",@progbits
	.align	128
        .global         _Z14CreateTexturesPKfS0_S0_PfS1_S1_5uint26float2ff
        .type           _Z14CreateTexturesPKfS0_S0_PfS1_S1_5uint26float2ff,@function
        .size           _Z14CreateTexturesPKfS0_S0_PfS1_S1_5uint26float2ff,(.L_x_66 - _Z14CreateTexturesPKfS0_S0_PfS1_S1_5uint26float2ff)
        .other          _Z14CreateTexturesPKfS0_S0_PfS1_S1_5uint26float2ff,@"STO_CUDA_ENTRY STV_DEFAULT"
_Z14CreateTexturesPKfS0_S0_PfS1_S1_5uint26float2ff:
.text._Z14CreateTexturesPKfS0_S0_PfS1_S1_5uint26float2ff:
[----:B------:R-:W-:Y:S01]  /*0000*/  LDC R1, c[0x0][0x37c] ;  /* 0x0000df00ff017b82 */ /* 0x000fe20000000800 */
[----:B------:R-:W0:Y:S07]  /*0010*/  S2R R3, SR_TID.Y ;  /* 0x0000000000037919 */ /* 0x000e2e0000002200 */
[----:B------:R-:W1:Y:S01]  /*0020*/  LDC R19, c[0x0][0x360] ;  /* 0x0000d800ff137b82 */ /* 0x000e620000000800 */
[----:B------:R-:W2:Y:S01]  /*0030*/  LDCU.128 UR8, c[0x0][0x3b0] ;  /* 0x00007600ff0877ac */ /* 0x000ea20008000c00 */
[----:B------:R-:W1:Y:S01]  /*0040*/  S2R R0, SR_TID.X ;  /* 0x0000000000007919 */ /* 0x000e620000002100 */
[----:B------:R-:W3:Y:S05]  /*0050*/  LDCU.64 UR6, c[0x0][0x358] ;  /* 0x00006b00ff0677ac */ /* 0x000eea0008000a00 */
[----:B------:R-:W0:Y:S08]  /*0060*/  S2UR UR5, SR_CTAID.Y ;  /* 0x00000000000579c3 */ /* 0x000e300000002600 */
[----:B------:R-:W0:Y:S08]  /*0070*/  LDC R2, c[0x0][0x364] ;  /* 0x0000d900ff027b82 */ /* 0x000e300000000800 */
[----:B------:R-:W1:Y:S08]  /*0080*/  S2UR UR4, SR_CTAID.X ;  /* 0x00000000000479c3 */ /* 0x000e700000002500 */
[----:B------:R-:W4:Y:S01]  /*0090*/  LDC.64 R4, c[0x0][0x388] ;  /* 0x0000e200ff047b82 */ /* 0x000f220000000a00 */
[----:B0-----:R-:W-:-:S07]  /*00a0*/  IMAD R2, R2, UR5, R3 ;  /* 0x0000000502027c24 */ /* 0x001fce000f8e0203 */
[----:B------:R-:W0:Y:S01]  /*00b0*/  LDC.64 R8, c[0x0][0x398] ;  /* 0x0000e600ff087b82 */ /* 0x000e220000000a00 */
[----:B-1----:R-:W-:-:S07]  /*00c0*/  IMAD R19, R19, UR4, R0 ;  /* 0x0000000413137c24 */ /* 0x002fce000f8e0200 */
[----:B------:R-:W1:Y:S01]  /*00d0*/  LDC.64 R10, c[0x0][0x390] ;  /* 0x0000e400ff0a7b82 */ /* 0x000e620000000a00 */
[----:B--2---:R-:W-:Y:S01]  /*00e0*/  IMAD R0, R2, UR8, RZ ;  /* 0x0000000802007c24 */ /* 0x004fe2000f8e02ff */
[----:B------:R-:W2:Y:S04]  /*00f0*/  LDCU UR4, c[0x0][0x3c0] ;  /* 0x00007800ff0477ac */ /* 0x000ea80008000800 */
[----:B------:R-:W-:Y:S02]  /*0100*/  IADD3 R15, PT, PT, R19, R0, RZ ;  /* 0x00000000130f7210 */ /* 0x000fe40007ffe0ff */
[----:B------:R-:W5:Y:S03]  /*0110*/  LDC.64 R22, c[0x0][0x380] ;  /* 0x0000e000ff167b82 */ /* 0x000f660000000a00 */
[----:B----4-:R-:W-:-:S06]  /*0120*/  IMAD.WIDE R6, R15, 0x4, R4 ;  /* 0x000000040f067825 */ /* 0x010fcc00078e0204 */
[----:B---3--:R-:W2:Y:S01]  /*0130*/  LDG.E R6, desc[UR6][R6.64] ;  /* 0x0000000606067981 */ /* 0x008ea2000c1e1900 */
[----:B------:R-:W-:-:S05]  /*0140*/  SHF.L.U32 R12, R15, 0x2, RZ ;  /* 0x000000020f0c7819 */ /* 0x000fca00000006ff */
[----:B0-----:R-:W-:-:S04]  /*0150*/  IMAD.WIDE R8, R12, 0x4, R8 ;  /* 0x000000040c087825 */ /* 0x001fc800078e0208 */
[----:B-1----:R-:W-:-:S04]  /*0160*/  IMAD.WIDE R16, R15, 0x4, R10 ;  /* 0x000000040f107825 */ /* 0x002fc800078e020a */
[----:B--2---:R-:W-:-:S05]  /*0170*/  FMUL R3, R6, UR4 ;  /* 0x0000000406037c20 */ /* 0x004fca0008400000 */
[----:B------:R0:W-:Y:S04]  /*0180*/  STG.E desc[UR6][R8.64], R3 ;  /* 0x0000000308007986 */ /* 0x0001e8000c101906 */
[----:B------:R-:W2:Y:S01]  /*0190*/  LDG.E R16, desc[UR6][R16.64] ;  /* 0x0000000610107981 */ /* 0x000ea2000c1e1900 */
[----:B-----5:R-:W-:Y:S01]  /*01a0*/  IMAD.WIDE R20, R15, 0x4, R22 ;  /* 0x000000040f147825 */ /* 0x020fe200078e0216 */
[C---:B------:R-:W-:Y:S02]  /*01b0*/  IADD3 R6, PT, PT, R19.reuse, 0x1, RZ ;  /* 0x0000000113067810 */ /* 0x040fe40007ffe0ff */
[----:B------:R-:W-:Y:S01]  /*01c0*/  ISETP.GT.AND P0, PT, R19, RZ, PT ;  /* 0x000000ff1300720c */ /* 0x000fe20003f04270 */
[----:B--2---:R-:W-:-:S05]  /*01d0*/  FMUL R7, R16, UR4 ;  /* 0x0000000410077c20 */ /* 0x004fca0008400000 */
[----:B------:R1:W-:Y:S04]  /*01e0*/  STG.E desc[UR6][R8.64+0x4], R7 ;  /* 0x0000040708007986 */ /* 0x0003e8000c101906 */
[----:B------:R-:W2:Y:S01]  /*01f0*/  LDG.E R21, desc[UR6][R20.64] ;  /* 0x0000000614157981 */ /* 0x000ea2000c1e1900 */
[----:B------:R-:W-:Y:S02]  /*0200*/  UIADD3 UR4, UPT, UPT, UR8, -0x1, URZ ;  /* 0xffffffff08047890 */ /* 0x000fe4000fffe0ff */
[----:B------:R-:W-:Y:S01]  /*0210*/  SEL R17, R19, UR8, P0 ;  /* 0x0000000813117c07 */ /* 0x000fe20008000000 */
[----:B------:R-:W-:-:S03]  /*0220*/  HFMA2 R13, -RZ, RZ, 1.875, 0 ;  /* 0x3f800000ff0d7431 */ /* 0x000fc600000001ff */
[----:B------:R-:W-:Y:S02]  /*0230*/  IADD3 R17, PT, PT, R17, -0x1, R0 ;  /* 0xffffffff11117810 */ /* 0x000fe40007ffe000 */
[----:B------:R-:W-:Y:S01]  /*0240*/  ISETP.GE.U32.AND P1, PT, R19, UR4, PT ;  /* 0x0000000413007c0c */ /* 0x000fe2000bf26070 */
[----:B------:R3:W-:Y:S03]  /*0250*/  STG.E desc[UR6][R8.64+0xc], R13 ;  /* 0x00000c0d08007986 */ /* 0x0007e6000c101906 */
[----:B0-----:R-:W-:-:S04]  /*0260*/  SEL R3, R6, RZ, !P1 ;  /* 0x000000ff06037207 */ /* 0x001fc80004800000 */
[----:B------:R-:W-:-:S05]  /*0270*/  IADD3 R16, PT, PT, R0, R3, RZ ;  /* 0x0000000300107210 */ /* 0x000fca0007ffe0ff */
[----:B-1----:R-:W-:-:S04]  /*0280*/  IMAD.WIDE.U32 R6, R16, 0x4, R4 ;  /* 0x0000000410067825 */ /* 0x002fc800078e0004 */
[----:B------:R-:W-:Y:S01]  /*0290*/  IMAD.WIDE.U32 R4, R17, 0x4, R4 ;  /* 0x0000000411047825 */ /* 0x000fe200078e0004 */
[----:B------:R-:W-:-:S03]  /*02a0*/  UIADD3 UR4, UPT, UPT, UR9, -0x1, URZ ;  /* 0xffffffff09047890 */ /* 0x000fc6000fffe0ff */
[----:B------:R-:W-:Y:S01]  /*02b0*/  IMAD.WIDE.U32 R26, R16, 0x4, R22 ;  /* 0x00000004101a7825 */ /* 0x000fe200078e0016 */
[----:B------:R-:W-:-:S03]  /*02c0*/  ISETP.NE.AND P0, PT, R2, RZ, PT ;  /* 0x000000ff0200720c */ /* 0x000fc60003f05270 */
[----:B------:R-:W-:Y:S01]  /*02d0*/  IMAD.WIDE.U32 R24, R17, 0x4, R22 ;  /* 0x0000000411187825 */ /* 0x000fe200078e0016 */
[C---:B------:R-:W-:Y:S02]  /*02e0*/  ISETP.GE.U32.AND P1, PT, R2.reuse, UR4, PT ;  /* 0x0000000402007c0c */ /* 0x040fe4000bf26070 */
[C---:B------:R-:W-:Y:S02]  /*02f0*/  IADD3 R3, PT, PT, R2.reuse, 0x1, RZ ;  /* 0x0000000102037810 */ /* 0x040fe40007ffe0ff */
[----:B------:R-:W-:Y:S02]  /*0300*/  SEL R2, R2, UR9, P0 ;  /* 0x0000000902027c07 */ /* 0x000fe40008000000 */
[----:B------:R-:W-:Y:S02]  /*0310*/  SEL R18, R3, RZ, !P1 ;  /* 0x000000ff03127207 */ /* 0x000fe40004800000 */
[----:B------:R-:W-:-:S03]  /*0320*/  IADD3 R2, PT, PT, R2, -0x1, RZ ;  /* 0xffffffff02027810 */ /* 0x000fc60007ffe0ff */
[--C-:B------:R-:W-:Y:S02]  /*0330*/  IMAD R18, R18, UR8, R19.reuse ;  /* 0x0000000812127c24 */ /* 0x100fe4000f8e0213 */
[----:B------:R-:W-:Y:S02]  /*0340*/  IMAD R19, R2, UR8, R19 ;  /* 0x0000000802137c24 */ /* 0x000fe4000f8e0213 */
[----:B------:R-:W-:-:S04]  /*0350*/  IMAD.WIDE.U32 R2, R18, 0x4, R22 ;  /* 0x0000000412027825 */ /* 0x000fc800078e0016 */
[----:B------:R-:W-:Y:S01]  /*0360*/  IMAD.WIDE.U32 R22, R19, 0x4, R22 ;  /* 0x0000000413167825 */ /* 0x000fe200078e0016 */
[----:B--2---:R0:W-:Y:S04]  /*0370*/  STG.E desc[UR6][R8.64+0x8], R21 ;  /* 0x0000081508007986 */ /* 0x0041e8000c101906 */
[----:B------:R-:W2:Y:S04]  /*0380*/  LDG.E R0, desc[UR6][R6.64] ;  /* 0x0000000606007981 */ /* 0x000ea8000c1e1900 */
[----:B------:R-:W4:Y:S04]  /*0390*/  LDG.E R20, desc[UR6][R4.64] ;  /* 0x0000000604147981 */ /* 0x000f28000c1e1900 */
[----:B------:R-:W5:Y:S04]  /*03a0*/  LDG.E R26, desc[UR6][R26.64] ;  /* 0x000000061a1a7981 */ /* 0x000f68000c1e1900 */
[----:B---3--:R2:W5:Y:S01]  /*03b0*/  LDG.E R13, desc[UR6][R24.64] ;  /* 0x00000006180d7981 */ /* 0x008562000c1e1900 */
[----:B0-----:R-:W-:-:S03]  /*03c0*/  IMAD.WIDE.U32 R8, R18, 0x4, R10 ;  /* 0x0000000412087825 */ /* 0x001fc600078e000a */
[----:B------:R0:W3:Y:S01]  /*03d0*/  LDG.E R2, desc[UR6][R2.64] ;  /* 0x0000000602027981 */ /* 0x0000e2000c1e1900 */
[----:B------:R-:W-:-:S03]  /*03e0*/  IMAD.WIDE.U32 R10, R19, 0x4, R10 ;  /* 0x00000004130a7825 */ /* 0x000fc600078e000a */
[----:B------:R-:W3:Y:S04]  /*03f0*/  LDG.E R14, desc[UR6][R8.64] ;  /* 0x00000006080e7981 */ /* 0x000ee8000c1e1900 */
[----:B------:R-:W3:Y:S04]  /*0400*/  LDG.E R23, desc[UR6][R22.64] ;  /* 0x0000000616177981 */ /* 0x000ee8000c1e1900 */
[----:B------:R-:W3:Y:S01]  /*0410*/  LDG.E R21, desc[UR6][R10.64] ;  /* 0x000000060a157981 */ /* 0x000ee2000c1e1900 */
[----:B------:R-:W-:Y:S01]  /*0420*/  BSSY.RECONVERGENT B0, `(.L_x_39) ;  /* 0x0000013000007945 */ /* 0x000fe20003800200 */
[----:B--2---:R-:W-:-:S04]  /*0430*/  FADD R25, R0, UR10 ;  /* 0x0000000a00197e21 */ /* 0x004fc80008000000 */
[----:B----4-:R-:W-:-:S04]  /*0440*/  FADD R20, R25, -R20 ;  /* 0x8000001419147221 */ /* 0x010fc80000000000 */
[----:B------:R-:W1:Y:S01]  /*0450*/  MUFU.RCP R25, R20 ;  /* 0x0000001400197308 */ /* 0x000e620000001000 */
[----:B-----5:R-:W-:-:S07]  /*0460*/  FADD R26, R26, -R13 ;  /* 0x8000000d1a1a7221 */ /* 0x020fce0000000000 */
[----:B------:R-:W2:Y:S01]  /*0470*/  FCHK P0, R26, R20 ;  /* 0x000000141a007302 */ /* 0x000ea20000000000 */
[----:B-1----:R-:W-:-:S04]  /*0480*/  FFMA R0, -R20, R25, 1 ;  /* 0x3f80000014007423 */ /* 0x002fc80000000119 */
[----:B------:R-:W-:-:S04]  /*0490*/  FFMA R25, R25, R0, R25 ;  /* 0x0000000019197223 */ /* 0x000fc80000000019 */
[----:B------:R-:W-:Y:S01]  /*04a0*/  FFMA R24, R26, R25, RZ ;  /* 0x000000191a187223 */ /* 0x000fe200000000ff */
[----:B---3--:R-:W-:-:S03]  /*04b0*/  FADD R14, R14, UR11 ;  /* 0x0000000b0e0e7e21 */ /* 0x008fc60008000000 */
[----:B0-----:R-:W-:Y:S01]  /*04c0*/  FFMA R3, -R20, R24, R26 ;  /* 0x0000001814037223 */ /* 0x001fe2000000011a */
[----:B------:R-:W-:Y:S01]  /*04d0*/  FADD R0, R2, -R23 ;  /* 0x8000001702007221 */ /* 0x000fe20000000000 */
[----:B------:R-:W-:Y:S02]  /*04e0*/  FADD R21, R14, -R21 ;  /* 0x800000150e157221 */ /* 0x000fe40000000000 */
[----:B------:R-:W-:Y:S01]  /*04f0*/  FFMA R2, R25, R3, R24 ;  /* 0x0000000319027223 */ /* 0x000fe20000000018 */
[----:B--2---:R-:W-:Y:S06]  /*0500*/  @!P0 BRA `(.L_x_40) ;  /* 0x0000000000108947 */ /* 0x004fec0003800000 */
[----:B------:R-:W-:Y:S02]  /*0510*/  MOV R3, R20 ;  /* 0x0000001400037202 */ /* 0x000fe40000000f00 */
[----:B------:R-:W-:-:S07]  /*0520*/  MOV R14, 0x540 ;  /* 0x00000540000e7802 */ /* 0x000fce0000000f00 */
[----:B------:R-:W-:Y:S05]  /*0530*/  CALL.REL.NOINC `($__internal_3_$__cuda_sm3x_div_rn_noftz_f32_slowpath) ;  /* 0x0000000400d87944 */ /* 0x000fea0003c00000 */
[----:B------:R-:W-:-:S07]  /*0540*/  MOV R2, R3 ;  /* 0x0000000300027202 */ /* 0x000fce0000000f00 */
.L_x_40:
[----:B------:R-:W-:Y:S05]  /*0550*/  BSYNC.RECONVERGENT B0 ;  /* 0x0000000000007941 */ /* 0x000fea0003800200 */
.L_x_39:
[----:B------:R-:W0:Y:S01]  /*0560*/  MUFU.RCP R14, R21 ;  /* 0x00000015000e7308 */ /* 0x000e220000001000 */
[----:B------:R-:W-:Y:S07]  /*0570*/  BSSY.RECONVERGENT B0, `(.L_x_41) ;  /* 0x000000c000007945 */ /* 0x000fee0003800200 */
[----:B------:R-:W1:Y:S01]  /*0580*/  FCHK P0, R0, R21 ;  /* 0x0000001500007302 */ /* 0x000e620000000000 */
[----:B0-----:R-:W-:-:S04]  /*0590*/  FFMA R3, -R21, R14, 1 ;  /* 0x3f80000015037423 */ /* 0x001fc8000000010e */
[----:B------:R-:W-:-:S04]  /*05a0*/  FFMA R3, R14, R3, R14 ;  /* 0x000000030e037223 */ /* 0x000fc8000000000e */
[----:B------:R-:W-:-:S04]  /*05b0*/  FFMA R14, R0, R3, RZ ;  /* 0x00000003000e7223 */ /* 0x000fc800000000ff */
[----:B------:R-:W-:-:S04]  /*05c0*/  FFMA R13, -R21, R14, R0 ;  /* 0x0000000e150d7223 */ /* 0x000fc80000000100 */
[----:B------:R-:W-:Y:S01]  /*05d0*/  FFMA R3, R3, R13, R14 ;  /* 0x0000000d03037223 */ /* 0x000fe2000000000e */
[----:B-1----:R-:W-:Y:S06]  /*05e0*/  @!P0 BRA `(.L_x_42) ;  /* 0x0000000000108947 */ /* 0x002fec0003800000 */
[----:B------:R-:W-:Y:S02]  /*05f0*/  MOV R26, R0 ;  /* 0x00000000001a7202 */ /* 0x000fe40000000f00 */
[----:B------:R-:W-:Y:S02]  /*0600*/  MOV R3, R21 ;  /* 0x0000001500037202 */ /* 0x000fe40000000f00 */
[----:B------:R-:W-:-:S07]  /*0610*/  MOV R14, 0x630 ;  /* 0x00000630000e7802 */ /* 0x000fce0000000f00 */
[----:B------:R-:W-:Y:S05]  /*0620*/  CALL.REL.NOINC `($__internal_3_$__cuda_sm3x_div_rn_noftz_f32_slowpath) ;  /* 0x00000004009c7944 */ /* 0x000fea0003c00000 */
.L_x_42:
[----:B------:R-:W-:Y:S05]  /*0630*/  BSYNC.RECONVERGENT B0 ;  /* 0x0000000000007941 */ /* 0x000fea0003800200 */
.L_x_41:
[----:B------:R-:W-:Y:S01]  /*0640*/  FFMA R0, RZ, R3, -R2 ;  /* 0x00000003ff007223 */ /* 0x000fe20000000802 */
[----:B------:R-:W-:Y:S01]  /*0650*/  FFMA R14, RZ, R2, -R3 ;  /* 0x00000002ff0e7223 */ /* 0x000fe20000000803 */
[----:B------:R-:W0:Y:S02]  /*0660*/  LDC.64 R22, c[0x0][0x3a0] ;  /* 0x0000e800ff167b82 */ /* 0x000e240000000a00 */
[----:B------:R-:W-:-:S04]  /*0670*/  FMUL R3, R0, R0 ;  /* 0x0000000000037220 */ /* 0x000fc80000400000 */
[----:B------:R-:W-:-:S04]  /*0680*/  FFMA R3, R14, R14, R3 ;  /* 0x0000000e0e037223 */ /* 0x000fc80000000003 */
[----:B------:R-:W-:Y:S02]  /*0690*/  FADD R24, R3, 1 ;  /* 0x3f80000003187421 */ /* 0x000fe40000000000 */
[----:B------:R-:W1:Y:S03]  /*06a0*/  LDC.64 R2, c[0x0][0x388] ;  /* 0x0000e200ff027b82 */ /* 0x000e660000000a00 */
[----:B------:R-:W-:Y:S01]  /*06b0*/  FSETP.GEU.AND P0, PT, |R24|, 1.175494350822287508e-38, PT ;  /* 0x008000001800780b */ /* 0x000fe20003f0e200 */
[----:B0-----:R-:W-:-:S12]  /*06c0*/  IMAD.WIDE R12, R12, 0x4, R22 ;  /* 0x000000040c0c7825 */ /* 0x001fd800078e0216 */
[----:B------:R-:W-:-:S04]  /*06d0*/  @!P0 FMUL R24, R24, 16777216 ;  /* 0x4b80000018188820 */ /* 0x000fc80000400000 */
[----:B------:R-:W0:Y:S01]  /*06e0*/  MUFU.RSQ R25, R24 ;  /* 0x0000001800197308 */ /* 0x000e220000001400 */
[----:B-1----:R-:W-:-:S04]  /*06f0*/  IMAD.WIDE.U32 R22, R18, 0x4, R2 ;  /* 0x0000000412167825 */ /* 0x002fc800078e0002 */
[----:B------:R-:W-:-:S04]  /*0700*/  IMAD.WIDE.U32 R2, R19, 0x4, R2 ;  /* 0x0000000413027825 */ /* 0x000fc800078e0002 */
[----:B0-----:R-:W-:-:S04]  /*0710*/  @!P0 FMUL R25, R25, 4096 ;  /* 0x4580000019198820 */ /* 0x001fc80000400000 */
[-C--:B------:R-:W-:Y:S01]  /*0720*/  FMUL R27, R0, R25.reuse ;  /* 0x00000019001b7220 */ /* 0x080fe20000400000 */
[----:B------:R-:W-:Y:S01]  /*0730*/  FMUL R29, R14, R25 ;  /* 0x000000190e1d7220 */ /* 0x000fe20000400000 */
[----:B------:R0:W-:Y:S04]  /*0740*/  STG.E desc[UR6][R12.64+0x8], R25 ;  /* 0x000008190c007986 */ /* 0x0001e8000c101906 */
[----:B------:R0:W-:Y:S04]  /*0750*/  STG.E desc[UR6][R12.64], R27 ;  /* 0x0000001b0c007986 */ /* 0x0001e8000c101906 */
[----:B------:R0:W-:Y:S04]  /*0760*/  STG.E desc[UR6][R12.64+0x4], R29 ;  /* 0x0000041d0c007986 */ /* 0x0001e8000c101906 */
[----:B------:R-:W2:Y:S04]  /*0770*/  LDG.E R22, desc[UR6][R22.64] ;  /* 0x0000000616167981 */ /* 0x000ea8000c1e1900 */
[----:B------:R-:W2:Y:S01]  /*0780*/  LDG.E R3, desc[UR6][R2.64] ;  /* 0x0000000602037981 */ /* 0x000ea2000c1e1900 */
[----:B------:R-:W1:Y:S01]  /*0790*/  MUFU.RCP R0, R21 ;  /* 0x0000001500007308 */ /* 0x000e620000001000 */
[----:B------:R-:W-:Y:S01]  /*07a0*/  BSSY.RECONVERGENT B0, `(.L_x_43) ;  /* 0x000000d000007945 */ /* 0x000fe20003800200 */
[----:B-1----:R-:W-:-:S04]  /*07b0*/  FFMA R19, -R21, R0, 1 ;  /* 0x3f80000015137423 */ /* 0x002fc80000000100 */
[----:B------:R-:W-:Y:S01]  /*07c0*/  FFMA R0, R0, R19, R0 ;  /* 0x0000001300007223 */ /* 0x000fe20000000000 */
[----:B--2---:R-:W-:-:S04]  /*07d0*/  FADD R26, R22, -R3 ;  /* 0x80000003161a7221 */ /* 0x004fc80000000000 */
[----:B------:R-:W1:Y:S01]  /*07e0*/  FCHK P0, R26, R21 ;  /* 0x000000151a007302 */ /* 0x000e620000000000 */
[----:B------:R-:W-:-:S04]  /*07f0*/  FFMA R19, R0, R26, RZ ;  /* 0x0000001a00137223 */ /* 0x000fc800000000ff */
[----:B------:R-:W-:-:S04]  /*0800*/  FFMA R14, -R21, R19, R26 ;  /* 0x00000013150e7223 */ /* 0x000fc8000000011a */
[----:B------:R-:W-:Y:S01]  /*0810*/  FFMA R0, R0, R14, R19 ;  /* 0x0000000e00007223 */ /* 0x000fe20000000013 */
[----:B01----:R-:W-:Y:S06]  /*0820*/  @!P0 BRA `(.L_x_44) ;  /* 0x0000000000108947 */ /* 0x003fec0003800000 */
[----:B------:R-:W-:Y:S02]  /*0830*/  MOV R3, R21 ;  /* 0x0000001500037202 */ /* 0x000fe40000000f00 */
[----:B------:R-:W-:-:S07]  /*0840*/  MOV R14, 0x860 ;  /* 0x00000860000e7802 */ /* 0x000fce0000000f00 */
[----:B------:R-:W-:Y:S05]  /*0850*/  CALL.REL.NOINC `($__internal_3_$__cuda_sm3x_div_rn_noftz_f32_slowpath) ;  /* 0x0000000400107944 */ /* 0x000fea0003c00000 */
[----:B------:R-:W-:-:S07]  /*0860*/  MOV R0, R3 ;  /* 0x0000000300007202 */ /* 0x000fce0000000f00 */
.L_x_44:
[----:B------:R-:W-:Y:S05]  /*0870*/  BSYNC.RECONVERGENT B0 ;  /* 0x0000000000007941 */ /* 0x000fea0003800200 */
.L_x_43:
[----:B------:R-:W2:Y:S04]  /*0880*/  LDG.E R8, desc[UR6][R8.64] ;  /* 0x0000000608087981 */ /* 0x000ea8000c1e1900 */
[----:B------:R-:W2:Y:S01]  /*0890*/  LDG.E R11, desc[UR6][R10.64] ;  /* 0x000000060a0b7981 */ /* 0x000ea2000c1e1900 */
[----:B------:R-:W0:Y:S01]  /*08a0*/  MUFU.RCP R2, R21 ;  /* 0x0000001500027308 */ /* 0x000e220000001000 */
[----:B------:R-:W-:Y:S01]  /*08b0*/  BSSY.RECONVERGENT B0, `(.L_x_45) ;  /* 0x000000d000007945 */ /* 0x000fe20003800200 */
[----:B0-----:R-:W-:-:S04]  /*08c0*/  FFMA R3, -R21, R2, 1 ;  /* 0x3f80000015037423 */ /* 0x001fc80000000102 */
[----:B------:R-:W-:Y:S01]  /*08d0*/  FFMA R2, R2, R3, R2 ;  /* 0x0000000302027223 */ /* 0x000fe20000000002 */
[----:B--2---:R-:W-:-:S04]  /*08e0*/  FADD R26, R8, -R11 ;  /* 0x8000000b081a7221 */ /* 0x004fc80000000000 */
[----:B------:R-:W0:Y:S01]  /*08f0*/  FCHK P0, R26, R21 ;  /* 0x000000151a007302 */ /* 0x000e220000000000 */
[----:B------:R-:W-:-:S04]  /*0900*/  FFMA R3, R2, R26, RZ ;  /* 0x0000001a02037223 */ /* 0x000fc800000000ff */
[----:B------:R-:W-:-:S04]  /*0910*/  FFMA R14, -R21, R3, R26 ;  /* 0x00000003150e7223 */ /* 0x000fc8000000011a */
[----:B------:R-:W-:Y:S01]  /*0920*/  FFMA R2, R2, R14, R3 ;  /* 0x0000000e02027223 */ /* 0x000fe20000000003 */
[----:B0-----:R-:W-:Y:S06]  /*0930*/  @!P0 BRA `(.L_x_46) ;  /* 0x0000000000108947 */ /* 0x001fec0003800000 */
[----:B------:R-:W-:Y:S02]  /*0940*/  MOV R3, R21 ;  /* 0x0000001500037202 */ /* 0x000fe40000000f00 */
[----:B------:R-:W-:-:S07]  /*0950*/  MOV R14, 0x970 ;  /* 0x00000970000e7802 */ /* 0x000fce0000000f00 */
[----:B------:R-:W-:Y:S05]  /*0960*/  CALL.REL.NOINC `($__internal_3_$__cuda_sm3x_div_rn_noftz_f32_slowpath) ;  /* 0x0000000000cc7944 */ /* 0x000fea0003c00000 */
[----:B------:R-:W-:-:S07]  /*0970*/  MOV R2, R3 ;  /* 0x0000000300027202 */ /* 0x000fce0000000f00 */
.L_x_46:
[----:B------:R-:W-:Y:S05]  /*0980*/  BSYNC.RECONVERGENT B0 ;  /* 0x0000000000007941 */ /* 0x000fea0003800200 */
.L_x_45:
[----:B------:R-:W0:Y:S02]  /*0990*/  LDC.64 R8, c[0x0][0x390] ;  /* 0x0000e400ff087b82 */ /* 0x000e240000000a00 */
[----:B0-----:R-:W-:-:S04]  /*09a0*/  IMAD.WIDE.U32 R10, R16, 0x4, R8 ;  /* 0x00000004100a7825 */ /* 0x001fc800078e0008 */
[----:B------:R-:W-:Y:S02]  /*09b0*/  IMAD.WIDE.U32 R16, R17, 0x4, R8 ;  /* 0x0000000411107825 */ /* 0x000fe400078e0008 */
        /* <DEDUP_REMOVED lines=16> */
.L_x_48:
[----:B------:R-:W-:Y:S05]  /*0ac0*/  BSYNC.RECONVERGENT B0 ;  /* 0x0000000000007941 */ /* 0x000fea0003800200 */
.L_x_47:
        /* <DEDUP_REMOVED lines=15> */
.L_x_50:
[----:B------:R-:W-:Y:S05]  /*0bc0*/  BSYNC.RECONVERGENT B0 ;  /* 0x0000000000007941 */ /* 0x000fea0003800200 */
.L_x_49:
[----:B------:R-:W0:Y:S08]  /*0bd0*/  LDC R7, c[0x0][0x3c0] ;  /* 0x0000f000ff077b82 */ /* 0x000e300000000800 */
[----:B------:R-:W1:Y:S01]  /*0be0*/  LDC.64 R4, c[0x0][0x3a8] ;  /* 0x0000ea00ff047b82 */ /* 0x000e620000000a00 */
[-C--:B0-----:R-:W-:Y:S01]  /*0bf0*/  FFMA R3, R3, R7.reuse, 1 ;  /* 0x3f80000003037423 */ /* 0x081fe20000000007 */
[-C--:B------:R-:W-:Y:S01]  /*0c00*/  FFMA R2, R2, R7.reuse, 1 ;  /* 0x3f80000002027423 */ /* 0x080fe20000000007 */
[-C--:B------:R-:W-:Y:S01]  /*0c10*/  FMUL R0, R0, R7.reuse ;  /* 0x0000000700007220 */ /* 0x080fe20000400000 */
[----:B------:R-:W-:-:S02]  /*0c20*/  FMUL R7, R8, R7 ;  /* 0x0000000708077220 */ /* 0x000fc40000400000 */
[----:B------:R-:W-:Y:S01]  /*0c30*/  FMUL R3, R3, R2 ;  /* 0x0000000203037220 */ /* 0x000fe20000400000 */
[----:B-1----:R-:W-:-:S04]  /*0c40*/  IMAD.WIDE R4, R15, 0x4, R4 ;  /* 0x000000040f047825 */ /* 0x002fc800078e0204 */
[----:B------:R-:W-:-:S04]  /*0c50*/  FFMA R0, R0, R7, -R3 ;  /* 0x0000000700007223 */ /* 0x000fc80000000803 */
[----:B------:R-:W-:-:S05]  /*0c60*/  FADD R3, R0, 1 ;  /* 0x3f80000000037421 */ /* 0x000fca0000000000 */
[----:B------:R-:W-:Y:S04]  /*0c70*/  STG.E desc[UR6][R12.64+0xc], R3 ;  /* 0x00000c030c007986 */ /* 0x000fe8000c101906 */
[----:B------:R-:W-:Y:S01]  /*0c80*/  STG.E desc[UR6][R4.64], R3 ;  /* 0x0000000304007986 */ /* 0x000fe2000c101906 */
[----:B------:R-:W-:Y:S05]  /*0c90*/  EXIT ;  /* 0x000000000000794d */ /* 0x000fea0003800000 */
        .weak           $__internal_3_$__cuda_sm3x_div_rn_noftz_f32_slowpath
        .type           $__internal_3_$__cuda_sm3x_div_rn_noftz_f32_slowpath,@function
        .size           $__internal_3_$__cuda_sm3x_div_rn_noftz_f32_slowpath,(.L_x_66 - $__internal_3_$__cuda_sm3x_div_rn_noftz_f32_slowpath)
$__internal_3_$__cuda_sm3x_div_rn_noftz_f32_slowpath:
[----:B------:R-:W-:Y:S01]  /*0ca0*/  SHF.R.U32.HI R22, RZ, 0x17, R3 ;  /* 0x00000017ff167819 */ /* 0x000fe20000011603 */
[----:B------:R-:W-:Y:S01]  /*0cb0*/  BSSY.RECONVERGENT B1, `(.L_x_51) ;  /* 0x0000062000017945 */ /* 0x000fe20003800200 */
[----:B------:R-:W-:Y:S02]  /*0cc0*/  SHF.R.U32.HI R25, RZ, 0x17, R26 ;  /* 0x00000017ff197819 */ /* 0x000fe4000001161a */
[----:B------:R-:W-:Y:S02]  /*0cd0*/  LOP3.LUT R22, R22, 0xff, RZ, 0xc0, !PT ;  /* 0x000000ff16167812 */ /* 0x000fe400078ec0ff */
[----:B------:R-:W-:Y:S02]  /*0ce0*/  LOP3.LUT R25, R25, 0xff, RZ, 0xc0, !PT ;  /* 0x000000ff19197812 */ /* 0x000fe400078ec0ff */
[----:B------:R-:W-:Y:S02]  /*0cf0*/  IADD3 R24, PT, PT, R22, -0x1, RZ ;  /* 0xffffffff16187810 */ /* 0x000fe40007ffe0ff */
[----:B------:R-:W-:-:S02]  /*0d00*/  IADD3 R27, PT, PT, R25, -0x1, RZ ;  /* 0xffffffff191b7810 */ /* 0x000fc40007ffe0ff */
[----:B------:R-:W-:-:S04]  /*0d10*/  ISETP.GT.U32.AND P0, PT, R24, 0xfd, PT ;  /* 0x000000fd1800780c */ /* 0x000fc80003f04070 */
[----:B------:R-:W-:-:S13]  /*0d20*/  ISETP.GT.U32.OR P0, PT, R27, 0xfd, P0 ;  /* 0x000000fd1b00780c */ /* 0x000fda0000704470 */
[----:B------:R-:W-:Y:S01]  /*0d30*/  @!P0 MOV R23, RZ ;  /* 0x000000ff00178202 */ /* 0x000fe20000000f00 */
        /* <DEDUP_REMOVED lines=19> */
[----:B------:R-:W-:Y:S01]  /*0e70*/  @P0 MOV R23, RZ ;  /* 0x000000ff00170202 */ /* 0x000fe20000000f00 */
[----:B------:R-:W-:Y:S01]  /*0e80*/  @!P0 FFMA R26, R26, 1.84467440737095516160e+19, RZ ;  /* 0x5f8000001a1a8823 */ /* 0x000fe200000000ff */
[----:B------:R-:W-:Y:S01]  /*0e90*/  @!P0 MOV R23, 0xffffffc0 ;  /* 0xffffffc000178802 */ /* 0x000fe20000000f00 */
[----:B------:R-:W-:-:S03]  /*0ea0*/  @!P1 FFMA R3, R3, 1.84467440737095516160e+19, RZ ;  /* 0x5f80000003039823 */ /* 0x000fc600000000ff */
[----:B------:R-:W-:-:S07]  /*0eb0*/  @!P1 IADD3 R23, PT, PT, R23, 0x40, RZ ;  /* 0x0000004017179810 */ /* 0x000fce0007ffe0ff */
.L_x_52:
[----:B------:R-:W-:Y:S01]  /*0ec0*/  LEA R24, R22, 0xc0800000, 0x17 ;  /* 0xc080000016187811 */ /* 0x000fe200078eb8ff */
[----:B------:R-:W-:Y:S01]  /*0ed0*/  BSSY.RECONVERGENT B2, `(.L_x_57) ;  /* 0x0000036000027945 */ /* 0x000fe20003800200 */
[----:B------:R-:W-:Y:S02]  /*0ee0*/  IADD3 R25, PT, PT, R25, -0x7f, RZ ;  /* 0xffffff8119197810 */ /* 0x000fe40007ffe0ff */
[----:B------:R-:W-:-:S03]  /*0ef0*/  IADD3 R29, PT, PT, -R24, R3, RZ ;  /* 0x00000003181d7210 */ /* 0x000fc60007ffe1ff */
[----:B------:R-:W-:Y:S01]  /*0f00*/  IMAD R3, R25, -0x800000, R26 ;  /* 0xff80000019037824 */ /* 0x000fe200078e021a */
[----:B------:R-:W0:Y:S01]  /*0f10*/  MUFU.RCP R27, R29 ;  /* 0x0000001d001b7308 */ /* 0x000e220000001000 */
[----:B------:R-:W-:-:S04]  /*0f20*/  FADD.FTZ R24, -R29, -RZ ;  /* 0x800000ff1d187221 */ /* 0x000fc80000010100 */
[----:B0-----:R-:W-:-:S04]  /*0f30*/  FFMA R28, R27, R24, 1 ;  /* 0x3f8000001b1c7423 */ /* 0x001fc80000000018 */
[----:B------:R-:W-:-:S04]  /*0f40*/  FFMA R26, R27, R28, R27 ;  /* 0x0000001c1b1a7223 */ /* 0x000fc8000000001b */
[----:B------:R-:W-:-:S04]  /*0f50*/  FFMA R27, R3, R26, RZ ;  /* 0x0000001a031b7223 */ /* 0x000fc800000000ff */
[----:B------:R-:W-:-:S04]  /*0f60*/  FFMA R28, R24, R27, R3 ;  /* 0x0000001b181c7223 */ /* 0x000fc80000000003 */
[----:B------:R-:W-:Y:S01]  /*0f70*/  FFMA R27, R26, R28, R27 ;  /* 0x0000001c1a1b7223 */ /* 0x000fe2000000001b */
[----:B------:R-:W-:-:S03]  /*0f80*/  IADD3 R28, PT, PT, R25, 0x7f, -R22 ;  /* 0x0000007f191c7810 */ /* 0x000fc60007ffe816 */
[----:B------:R-:W-:Y:S01]  /*0f90*/  FFMA R24, R24, R27, R3 ;  /* 0x0000001b18187223 */ /* 0x000fe20000000003 */
[----:B------:R-:W-:-:S03]  /*0fa0*/  IADD3 R28, PT, PT, R28, R23, RZ ;  /* 0x000000171c1c7210 */ /* 0x000fc60007ffe0ff */
[----:B------:R-:W-:-:S05]  /*0fb0*/  FFMA R3, R26, R24, R27 ;  /* 0x000000181a037223 */ /* 0x000fca000000001b */
[----:B------:R-:W-:-:S04]  /*0fc0*/  SHF.R.U32.HI R22, RZ, 0x17, R3 ;  /* 0x00000017ff167819 */ /* 0x000fc80000011603 */
[----:B------:R-:W-:-:S04]  /*0fd0*/  LOP3.LUT R23, R22, 0xff, RZ, 0xc0, !PT ;  /* 0x000000ff16177812 */ /* 0x000fc800078ec0ff */
[----:B------:R-:W-:-:S04]  /*0fe0*/  IADD3 R22, PT, PT, R23, R28, RZ ;  /* 0x0000001c17167210 */ /* 0x000fc80007ffe0ff */
[----:B------:R-:W-:-:S04]  /*0ff0*/  IADD3 R23, PT, PT, R22, -0x1, RZ ;  /* 0xffffffff16177810 */ /* 0x000fc80007ffe0ff */
        /* <DEDUP_REMOVED lines=9> */
[CCC-:B------:R-:W-:Y:S01]  /*1090*/  FFMA.RZ R23, R26.reuse, R24.reuse, R27.reuse ;  /* 0x000000181a177223 */ /* 0x1c0fe2000000c01b */
[CCC-:B------:R-:W-:Y:S01]  /*10a0*/  FFMA.RP R25, R26.reuse, R24.reuse, R27.reuse ;  /* 0x000000181a197223 */ /* 0x1c0fe2000000801b */
[----:B------:R-:W-:Y:S01]  /*10b0*/  FFMA.RM R26, R26, R24, R27 ;  /* 0x000000181a1a7223 */ /* 0x000fe2000000401b */
[C---:B------:R-:W-:Y:S02]  /*10c0*/  IADD3 R24, PT, PT, R22.reuse, 0x20, RZ ;  /* 0x0000002016187810 */ /* 0x040fe40007ffe0ff */
[----:B------:R-:W-:Y:S02]  /*10d0*/  LOP3.LUT R23, R23, 0x7fffff, RZ, 0xc0, !PT ;  /* 0x007fffff17177812 */ /* 0x000fe400078ec0ff */
[C---:B------:R-:W-:Y:S02]  /*10e0*/  ISETP.NE.AND P2, PT, R22.reuse, RZ, PT ;  /* 0x000000ff1600720c */ /* 0x040fe40003f45270 */
[----:B------:R-:W-:Y:S02]  /*10f0*/  LOP3.LUT R23, R23, 0x800000, RZ, 0xfc, !PT ;  /* 0x0080000017177812 */ /* 0x000fe400078efcff */
[----:B------:R-:W-:-:S02]  /*1100*/  ISETP.NE.AND P1, PT, R22, RZ, PT ;  /* 0x000000ff1600720c */ /* 0x000fc40003f25270 */
[----:B------:R-:W-:Y:S02]  /*1110*/  IADD3 R22, PT, PT, -R22, RZ, RZ ;  /* 0x000000ff16167210 */ /* 0x000fe40007ffe1ff */
[----:B------:R-:W-:Y:S02]  /*1120*/  SHF.L.U32 R24, R23, R24, RZ ;  /* 0x0000001817187219 */ /* 0x000fe400000006ff */
[----:B------:R-:W-:Y:S02]  /*1130*/  FSETP.NEU.FTZ.AND P0, PT, R25, R26, PT ;  /* 0x0000001a1900720b */ /* 0x000fe40003f1d000 */
[----:B------:R-:W-:Y:S02]  /*1140*/  SEL R22, R22, RZ, P2 ;  /* 0x000000ff16167207 */ /* 0x000fe40001000000 */
[----:B------:R-:W-:Y:S02]  /*1150*/  ISETP.NE.AND P1, PT, R24, RZ, P1 ;  /* 0x000000ff1800720c */ /* 0x000fe40000f25270 */
[----:B------:R-:W-:-:S02]  /*1160*/  SHF.R.U32.HI R23, RZ, R22, R23 ;  /* 0x00000016ff177219 */ /* 0x000fc40000011617 */
[----:B------:R-:W-:Y:S02]  /*1170*/  PLOP3.LUT P0, PT, P0, P1, PT, 0xf8, 0x8f ;  /* 0x00000000008f781c */ /* 0x000fe40000703f70 */
[----:B------:R-:W-:Y:S02]  /*1180*/  SHF.R.U32.HI R22, RZ, 0x1, R23 ;  /* 0x00000001ff167819 */ /* 0x000fe40000011617 */
[----:B------:R-:W-:-:S04]  /*1190*/  SEL R25, RZ, 0x1, !P0 ;  /* 0x00000001ff197807 */ /* 0x000fc80004000000 */
[----:B------:R-:W-:-:S04]  /*11a0*/  LOP3.LUT R24, R25, 0x1, R22, 0xf8, !PT ;  /* 0x0000000119187812 */ /* 0x000fc800078ef816 */
[----:B------:R-:W-:-:S04]  /*11b0*/  LOP3.LUT R23, R24, R23, RZ, 0xc0, !PT ;  /* 0x0000001718177212 */ /* 0x000fc800078ec0ff */
[----:B------:R-:W-:-:S04]  /*11c0*/  IADD3 R22, PT, PT, R22, R23, RZ ;  /* 0x0000001716167210 */ /* 0x000fc80007ffe0ff */
[----:B------:R-:W-:Y:S01]  /*11d0*/  LOP3.LUT R3, R22, R3, RZ, 0xfc, !PT ;  /* 0x0000000316037212 */ /* 0x000fe200078efcff */
[----:B------:R-:W-:Y:S06]  /*11e0*/  BRA `(.L_x_60) ;  /* 0x0000000000107947 */ /* 0x000fec0003800000 */
.L_x_59:
[----:B------:R-:W-:-:S04]  /*11f0*/  LOP3.LUT R3, R3, 0x80000000, RZ, 0xc0, !PT ;  /* 0x8000000003037812 */ /* 0x000fc800078ec0ff */
[----:B------:R-:W-:Y:S01]  /*1200*/  LOP3.LUT R3, R3, 0x7f800000, RZ, 0xfc, !PT ;  /* 0x7f80000003037812 */ /* 0x000fe200078efcff */
[----:B------:R-:W-:Y:S06]  /*1210*/  BRA `(.L_x_60) ;  /* 0x0000000000047947 */ /* 0x000fec0003800000 */
.L_x_58:
[----:B------:R-:W-:-:S07]  /*1220*/  LEA R3, R28, R3, 0x17 ;  /* 0x000000031c037211 */ /* 0x000fce00078eb8ff */
.L_x_60:
[----:B------:R-:W-:Y:S05]  /*1230*/  BSYNC.RECONVERGENT B2 ;  /* 0x0000000000027941 */ /* 0x000fea0003800200 */
.L_x_57:
[----:B------:R-:W-:Y:S05]  /*1240*/  BRA `(.L_x_61) ;  /* 0x0000000000207947 */ /* 0x000fea0003800000 */
.L_x_56:
[----:B------:R-:W-:-:S04]  /*1250*/  LOP3.LUT R3, R3, 0x80000000, R26, 0x48, !PT ;  /* 0x8000000003037812 */ /* 0x000fc800078e481a */
[----:B------:R-:W-:Y:S01]  /*1260*/  LOP3.LUT R3, R3, 0x7f800000, RZ, 0xfc, !PT ;  /* 0x7f80000003037812 */ /* 0x000fe200078efcff */
[----:B------:R-:W-:Y:S06]  /*1270*/  BRA `(.L_x_61) ;  /* 0x0000000000147947 */ /* 0x000fec0003800000 */
.L_x_55:
[----:B------:R-:W-:Y:S01]  /*1280*/  LOP3.LUT R3, R3, 0x80000000, R26, 0x48, !PT ;  /* 0x8000000003037812 */ /* 0x000fe200078e481a */
[----:B------:R-:W-:Y:S06]  /*1290*/  BRA `(.L_x_61) ;  /* 0x00000000000c7947 */ /* 0x000fec0003800000 */
.L_x_54:
[----:B------:R-:W0:Y:S01]  /*12a0*/  MUFU.RSQ R3, -QNAN ;  /* 0xffc0000000037908 */ /* 0x000e220000001400 */
[----:B------:R-:W-:Y:S05]  /*12b0*/  BRA `(.L_x_61) ;  /* 0x0000000000047947 */ /* 0x000fea0003800000 */
.L_x_53:
[----:B------:R-:W-:-:S07]  /*12c0*/  FADD.FTZ R3, R26, R3 ;  /* 0x000000031a037221 */ /* 0x000fce0000010000 */
.L_x_61:
[----:B------:R-:W-:Y:S05]  /*12d0*/  BSYNC.RECONVERGENT B1 ;  /* 0x0000000000017941 */ /* 0x000fea0003800200 */
.L_x_51:
[----:B------:R-:W-:Y:S01]  /*12e0*/  HFMA2 R23, -RZ, RZ, 0, 0 ;  /* 0x00000000ff177431 */ /* 0x000fe200000001ff */
[----:B------:R-:W-:-:S04]  /*12f0*/  MOV R22, R14 ;  /* 0x0000000e00167202 */ /* 0x000fc80000000f00 */
[----:B0-----:R-:W-:Y:S05]  /*1300*/  RET.REL.NODEC R22 `(_Z14CreateTexturesPKfS0_S0_PfS1_S1_5uint26float2ff) ;  /* 0xffffffec163c7950 */ /* 0x001fea0003c3ffff */
.L_x_62:
        /* <DEDUP_REMOVED lines=15> */
.L_x_66:


//--------------------- .nv.global.init           --------------------------
	.section	.nv.global.init,"aw",@progbits
	.align	4
.nv.global.init:
	.type		__cudart_i2opi_f,@object
	.size		__cudart_i2opi_f,(.L_0 - __cudart_i2opi_f)
__cudart_i2opi_f:
        /*0000*/ 	.byte	0x41, 0x90, 0x43, 0x3c, 0x99, 0x95, 0x62, 0xdb, 0xc0, 0xdd, 0x34, 0xf5, 0xd1, 0x57, 0x27, 0xfc
        /*0010*/ 	.byte	0x29, 0x15, 0x44, 0x4e, 0x6e, 0x83, 0xf9, 0xa2
.L_0:


//--------------------- .nv.shared.reserved.0     --------------------------
	.section	.nv.shared.reserved.0,"aw",@nobits
	.weak		__nv_reservedSMEM_offset_0_alias
	.size		__nv_reservedSMEM_offset_0_alias, 0, 64
	.other		__nv_reservedSMEM_offset_0_alias,@"STO_CUDA_RESERVED_SHARED STV_DEFAULT"
__nv_reservedSMEM_offset_0_alias:
	.zero		0
	.zero		64


//--------------------- .nv.constant0._Z15flipSignsKernelPfjj --------------------------
	.section	.nv.constant0._Z15flipSignsKernelPfjj,"a",@progbits
	.sectionflags	@""
	.align	4
.nv.constant0._Z15flipSignsKernelPfjj:
	.zero		912


//--------------------- .nv.constant0._Z12ProcessWaterPKfS0_PfS1_S1_f5uint2S2_6float2 --------------------------
	.section	.nv.constant0._Z12ProcessWaterPKfS0_PfS1_S1_f5uint2S2_6float2,"a",@progbits
	.sectionflags	@""
	.align	4
.nv.constant0._Z12ProcessWaterPKfS0_PfS1_S1_f5uint2S2_6float2:
	.zero		968


//--------------------- .nv.constant0._Z14CreateTexturesPKfS0_S0_PfS1_S1_5uint26float2ff --------------------------
	.section	.nv.constant0._Z14CreateTexturesPKfS0_S0_PfS1_S1_5uint26float2ff,"a",@progbits
	.sectionflags	@""
	.align	4
.nv.constant0._Z14CreateTexturesPKfS0_S0_PfS1_S1_5uint26float2ff:
	.zero		968


//--------------------- SYMBOLS --------------------------

	.type		.nv.reservedSmem.offset0,@object
	.size		.nv.reservedSmem.offset0,0x4
